	.headerflags	@"EF_CUDA_TEXMODE_UNIFIED EF_CUDA_64BIT_ADDRESS EF_CUDA_ACCELERATORS EF_CUDA_SM90 EF_CUDA_VIRTUAL_SM(EF_CUDA_SM90)"
	.elftype	@"ET_EXEC"


//--------------------- .nv.info                  --------------------------
	.section	.nv.info,"",@"SHT_CUDA_INFO"
	.align	4


	//----- nvinfo : EIATTR_REGCOUNT
	.align		4
        /*0000*/ 	.byte	0x04, 0x2f
        /*0002*/ 	.short	(.L_1 - .L_0)
	.align		4
.L_0:
        /*0004*/ 	.word	index@(triton_poi_fused__unsafe_index_add_convolution_mul_sub_8)
        /*0008*/ 	.word	0x00000038


	//----- nvinfo : EIATTR_MIN_STACK_SIZE
	.align		4
.L_1:
        /*000c*/ 	.byte	0x04, 0x12
        /*000e*/ 	.short	(.L_3 - .L_2)
	.align		4
.L_2:
        /*0010*/ 	.word	index@(triton_poi_fused__unsafe_index_add_convolution_mul_sub_8)
        /*0014*/ 	.word	0x00000000


	//----- nvinfo : EIATTR_FRAME_SIZE
	.align		4
.L_3:
        /*0018*/ 	.byte	0x04, 0x11
        /*001a*/ 	.short	(.L_5 - .L_4)
	.align		4
.L_4:
        /*001c*/ 	.word	index@(triton_poi_fused__unsafe_index_add_convolution_mul_sub_8)
        /*0020*/ 	.word	0x00000000


	//----- nvinfo : EIATTR_MIN_STACK_SIZE
	.align		4
.L_5:
        /*0024*/ 	.byte	0x04, 0x12
        /*0026*/ 	.short	(.L_7 - .L_6)
	.align		4
.L_6:
        /*0028*/ 	.word	index@(triton_poi_fused__unsafe_index_add_convolution_mul_sub_8)
        /*002c*/ 	.word	0x00000000
.L_7:


//--------------------- .nv.info.triton_poi_fused__unsafe_index_add_convolution_mul_sub_8 --------------------------
	.section	.nv.info.triton_poi_fused__unsafe_index_add_convolution_mul_sub_8,"",@"SHT_CUDA_INFO"
	.sectionflags	@""
	.align	4


	//----- nvinfo : EIATTR_CUDA_API_VERSION
	.align		4
        /*0000*/ 	.byte	0x04, 0x37
        /*0002*/ 	.short	(.L_9 - .L_8)
.L_8:
        /*0004*/ 	.word	0x0000007c


	//----- nvinfo : EIATTR_KPARAM_INFO
	.align		4
.L_9:
        /*0008*/ 	.byte	0x04, 0x17
        /*000a*/ 	.short	(.L_11 - .L_10)
.L_10:
        /*000c*/ 	.word	0x00000000
        /*0010*/ 	.short	0x000c
        /*0012*/ 	.short	0x0060
        /*0014*/ 	.byte	0x00, 0xf0, 0x11, 0x00


	//----- nvinfo : EIATTR_KPARAM_INFO
	.align		4
.L_11:
        /*0018*/ 	.byte	0x04, 0x17
        /*001a*/ 	.short	(.L_13 - .L_12)
.L_12:
        /*001c*/ 	.word	0x00000000
        /*0020*/ 	.short	0x000b
        /*0022*/ 	.short	0x0058
        /*0024*/ 	.byte	0x00, 0xf4, 0x21, 0x00


	//----- nvinfo : EIATTR_KPARAM_INFO
	.align		4
.L_13:
        /*0028*/ 	.byte	0x04, 0x17
        /*002a*/ 	.short	(.L_15 - .L_14)
.L_14:
        /*002c*/ 	.word	0x00000000
        /*0030*/ 	.short	0x000a
        /*0032*/ 	.short	0x0050
        /*0034*/ 	.byte	0x00, 0xf4, 0x21, 0x00


	//----- nvinfo : EIATTR_KPARAM_INFO
	.align		4
.L_15:
        /*0038*/ 	.byte	0x04, 0x17
        /*003a*/ 	.short	(.L_17 - .L_16)
.L_16:
        /*003c*/ 	.word	0x00000000
        /*0040*/ 	.short	0x0009
        /*0042*/ 	.short	0x0048
        /*0044*/ 	.byte	0x00, 0xf4, 0x21, 0x00


	//----- nvinfo : EIATTR_KPARAM_INFO
	.align		4
.L_17:
        /*0048*/ 	.byte	0x04, 0x17
        /*004a*/ 	.short	(.L_19 - .L_18)
.L_18:
        /*004c*/ 	.word	0x00000000
        /*0050*/ 	.short	0x0008
        /*0052*/ 	.short	0x0040
        /*0054*/ 	.byte	0x00, 0xf4, 0x21, 0x00


	//----- nvinfo : EIATTR_KPARAM_INFO
	.align		4
.L_19:
        /*0058*/ 	.byte	0x04, 0x17
        /*005a*/ 	.short	(.L_21 - .L_20)
.L_20:
        /*005c*/ 	.word	0x00000000
        /*0060*/ 	.short	0x0007
        /*0062*/ 	.short	0x0038
        /*0064*/ 	.byte	0x00, 0xf4, 0x21, 0x00


	//----- nvinfo : EIATTR_KPARAM_INFO
	.align		4
.L_21:
        /*0068*/ 	.byte	0x04, 0x17
        /*006a*/ 	.short	(.L_23 - .L_22)
.L_22:
        /*006c*/ 	.word	0x00000000
        /*0070*/ 	.short	0x0006
        /*0072*/ 	.short	0x0030
        /*0074*/ 	.byte	0x00, 0xf4, 0x21, 0x00


	//----- nvinfo : EIATTR_KPARAM_INFO
	.align		4
.L_23:
        /*0078*/ 	.byte	0x04, 0x17
        /*007a*/ 	.short	(.L_25 - .L_24)
.L_24:
        /*007c*/ 	.word	0x00000000
        /*0080*/ 	.short	0x0005
        /*0082*/ 	.short	0x0028
        /*0084*/ 	.byte	0x00, 0xf4, 0x21, 0x00


	//----- nvinfo : EIATTR_KPARAM_INFO
	.align		4
.L_25:
        /*0088*/ 	.byte	0x04, 0x17
        /*008a*/ 	.short	(.L_27 - .L_26)
.L_26:
        /*008c*/ 	.word	0x00000000
        /*0090*/ 	.short	0x0004
        /*0092*/ 	.short	0x0020
        /*0094*/ 	.byte	0x00, 0xf4, 0x21, 0x00


	//----- nvinfo : EIATTR_KPARAM_INFO
	.align		4
.L_27:
        /*0098*/ 	.byte	0x04, 0x17
        /*009a*/ 	.short	(.L_29 - .L_28)
.L_28:
        /*009c*/ 	.word	0x00000000
        /*00a0*/ 	.short	0x0003
        /*00a2*/ 	.short	0x0018
        /*00a4*/ 	.byte	0x00, 0xf4, 0x21, 0x00


	//----- nvinfo : EIATTR_KPARAM_INFO
	.align		4
.L_29:
        /*00a8*/ 	.byte	0x04, 0x17
        /*00aa*/ 	.short	(.L_31 - .L_30)
.L_30:
        /*00ac*/ 	.word	0x00000000
        /*00b0*/ 	.short	0x0002
        /*00b2*/ 	.short	0x0010
        /*00b4*/ 	.byte	0x00, 0xf4, 0x21, 0x00


	//----- nvinfo : EIATTR_KPARAM_INFO
	.align		4
.L_31:
        /*00b8*/ 	.byte	0x04, 0x17
        /*00ba*/ 	.short	(.L_33 - .L_32)
.L_32:
        /*00bc*/ 	.word	0x00000000
        /*00c0*/ 	.short	0x0001
        /*00c2*/ 	.short	0x0008
        /*00c4*/ 	.byte	0x00, 0xf4, 0x21, 0x00


	//----- nvinfo : EIATTR_KPARAM_INFO
	.align		4
.L_33:
        /*00c8*/ 	.byte	0x04, 0x17
        /*00ca*/ 	.short	(.L_35 - .L_34)
.L_34:
        /*00cc*/ 	.word	0x00000000
        /*00d0*/ 	.short	0x0000
        /*00d2*/ 	.short	0x0000
        /*00d4*/ 	.byte	0x00, 0xf4, 0x21, 0x00


	//----- nvinfo : EIATTR_SPARSE_MMA_MASK
	.align		4
.L_35:
        /*00d8*/ 	.byte	0x03, 0x50
        /*00da*/ 	.short	0x0000


	//----- nvinfo : EIATTR_MAXREG_COUNT
	.align		4
        /*00dc*/ 	.byte	0x03, 0x1b
        /*00de*/ 	.short	0x00ff


	//----- nvinfo : EIATTR_EXIT_INSTR_OFFSETS
	.align		4
        /*00e0*/ 	.byte	0x04, 0x1c
        /*00e2*/ 	.short	(.L_37 - .L_36)


	//   ....[0]....
.L_36:
        /*00e4*/ 	.word	0x000025b0


	//----- nvinfo : EIATTR_REQNTID
	.align		4
.L_37:
        /*00e8*/ 	.byte	0x04, 0x10
        /*00ea*/ 	.short	(.L_39 - .L_38)
.L_38:
        /*00ec*/ 	.word	0x00000080
        /*00f0*/ 	.word	0x00000001
        /*00f4*/ 	.word	0x00000001


	//----- nvinfo : EIATTR_CBANK_PARAM_SIZE
	.align		4
.L_39:
        /*00f8*/ 	.byte	0x03, 0x19
        /*00fa*/ 	.short	0x0064


	//----- nvinfo : EIATTR_PARAM_CBANK
	.align		4
        /*00fc*/ 	.byte	0x04, 0x0a
        /*00fe*/ 	.short	(.L_41 - .L_40)
	.align		4
.L_40:
        /*0100*/ 	.word	index@(.nv.constant0.triton_poi_fused__unsafe_index_add_convolution_mul_sub_8)
        /*0104*/ 	.short	0x0210
        /*0106*/ 	.short	0x0064


	//----- nvinfo : EIATTR_SW_WAR
	.align		4
.L_41:
        /*0108*/ 	.byte	0x04, 0x36
        /*010a*/ 	.short	(.L_43 - .L_42)
.L_42:
        /*010c*/ 	.word	0x00000008
.L_43:


//--------------------- .nv.callgraph             --------------------------
	.section	.nv.callgraph,"",@"SHT_CUDA_CALLGRAPH"
	.align	4
	.sectionentsize	8
	.align		4
        /*0000*/ 	.word	0x00000000
	.align		4
        /*0004*/ 	.word	0xffffffff
	.align		4
        /*0008*/ 	.word	0x00000000
	.align		4
        /*000c*/ 	.word	0xfffffffe
	.align		4
        /*0010*/ 	.word	0x00000000
	.align		4
        /*0014*/ 	.word	0xfffffffd
	.align		4
        /*0018*/ 	.word	0x00000000
	.align		4
        /*001c*/ 	.word	0xfffffffc


//--------------------- .text.triton_poi_fused__unsafe_index_add_convolution_mul_sub_8 --------------------------
	.section	.text.triton_poi_fused__unsafe_index_add_convolution_mul_sub_8,"ax",@progbits
	.align	128
        .global         triton_poi_fused__unsafe_index_add_convolution_mul_sub_8
        .type           triton_poi_fused__unsafe_index_add_convolution_mul_sub_8,@function
        .size           triton_poi_fused__unsafe_index_add_convolution_mul_sub_8,(.L_x_1 - triton_poi_fused__unsafe_index_add_convolution_mul_sub_8)
        .other          triton_poi_fused__unsafe_index_add_convolution_mul_sub_8,@"STO_CUDA_ENTRY STV_DEFAULT"
triton_poi_fused__unsafe_index_add_convolution_mul_sub_8:
.text.triton_poi_fused__unsafe_index_add_convolution_mul_sub_8:
[----:B------:R-:W-:Y:S01]  /*0000*/  LDC R1, c[0x0][0x28] ;  /* 0x00000a00ff017b82 */ /* 0x000fe20000000800 */
[----:B------:R-:W1:Y:S07]  /*0010*/  S2R R0, SR_TID.X ;  /* 0x0000000000007919 */ /* 0x000e6e0000002100 */
[----:B------:R-:W2:Y:S01]  /*0020*/  LDC.64 R4, c[0x0][0x218] ;  /* 0x00008600ff047b82 */ /* 0x000ea20000000a00 */
[----:B------:R-:W-:Y:S01]  /*0030*/  ULDC.64 UR4, c[0x0][0x208] ;  /* 0x0000820000047ab9 */ /* 0x000fe20000000a00 */
[----:B------:R-:W-:Y:S01]  /*0040*/  ULDC.64 UR6, c[0x0][0x228] ;  /* 0x00008a0000067ab9 */ /* 0x000fe20000000a00 */
[----:B------:R-:W3:Y:S01]  /*0050*/  S2R R7, SR_CTAID.X ;  /* 0x0000000000077919 */ /* 0x000ee20000002500 */
[----:B------:R-:W-:-:S04]  /*0060*/  ULDC.64 UR8, c[0x0][0x230] ;  /* 0x00008c0000087ab9 */ /* 0x000fc80000000a00 */
[----:B------:R-:W4:Y:S08]  /*0070*/  LDC.64 R12, c[0x0][0x240] ;  /* 0x00009000ff0c7b82 */ /* 0x000f300000000a00 */
[----:B------:R-:W5:Y:S08]  /*0080*/  LDC.64 R44, c[0x0][0x220] ;  /* 0x00008800ff2c7b82 */ /* 0x000f700000000a00 */
[----:B------:R-:W2:Y:S01]  /*0090*/  LDC.64 R34, c[0x0][0x248] ;  /* 0x00009200ff227b82 */ /* 0x000ea20000000a00 */
[----:B-1----:R-:W-:-:S07]  /*00a0*/  IMAD.SHL.U32 R0, R0, 0x4, RZ ;  /* 0x0000000400007824 */ /* 0x002fce00078e00ff */
[----:B------:R-:W1:Y:S01]  /*00b0*/  LDC.64 R46, c[0x0][0x238] ;  /* 0x00008e00ff2e7b82 */ /* 0x000e620000000a00 */
[----:B---3--:R-:W-:Y:S02]  /*00c0*/  SHF.R.S32.HI R23, RZ, 0x15, R7 ;  /* 0x00000015ff177819 */ /* 0x008fe40000011407 */
[----:B------:R-:W-:Y:S02]  /*00d0*/  LOP3.LUT R0, R0, 0x1fc, RZ, 0xc0, !PT ;  /* 0x000001fc00007812 */ /* 0x000fe400078ec0ff */
[----:B------:R-:W-:-:S03]  /*00e0*/  SGXT R23, R23, 0x1 ;  /* 0x000000011717781a */ /* 0x000fc60000000200 */
[----:B------:R-:W-:-:S04]  /*00f0*/  IMAD R6, R7, 0x400, R0 ;  /* 0x0000040007067824 */ /* 0x000fc800078e0200 */
[----:B------:R-:W-:Y:S01]  /*0100*/  VIADD R8, R6, 0x200 ;  /* 0x0000020006087836 */ /* 0x000fe20000000000 */
[----:B------:R-:W-:-:S04]  /*0110*/  SHF.R.S32.HI R3, RZ, 0x1f, R6 ;  /* 0x0000001fff037819 */ /* 0x000fc80000011406 */
[----:B------:R-:W-:-:S04]  /*0120*/  LEA.HI R3, R3, R6, RZ, 0x5 ;  /* 0x0000000603037211 */ /* 0x000fc800078f28ff */
[----:B------:R-:W-:Y:S02]  /*0130*/  SHF.R.S32.HI R11, RZ, 0x5, R3 ;  /* 0x00000005ff0b7819 */ /* 0x000fe40000011403 */
[----:B------:R-:W-:Y:S02]  /*0140*/  LOP3.LUT R29, R3, 0xffffffe0, RZ, 0xc0, !PT ;  /* 0xffffffe0031d7812 */ /* 0x000fe400078ec0ff */
[----:B------:R-:W-:-:S03]  /*0150*/  LEA.HI R0, R11, R11, RZ, 0x5 ;  /* 0x0000000b0b007211 */ /* 0x000fc600078f28ff */
[----:B------:R-:W-:Y:S01]  /*0160*/  IMAD.IADD R29, R6, 0x1, -R29 ;  /* 0x00000001061d7824 */ /* 0x000fe200078e0a1d */
[----:B------:R-:W-:-:S05]  /*0170*/  LOP3.LUT R0, R0, 0xffffffe0, RZ, 0xc0, !PT ;  /* 0xffffffe000007812 */ /* 0x000fca00078ec0ff */
[----:B------:R-:W-:Y:S01]  /*0180*/  IMAD.IADD R11, R11, 0x1, -R0 ;  /* 0x000000010b0b7824 */ /* 0x000fe200078e0a00 */
[----:B------:R-:W-:-:S03]  /*0190*/  LEA.HI R0, R23, R8, RZ, 0x5 ;  /* 0x0000000817007211 */ /* 0x000fc600078f28ff */
[----:B--2---:R-:W-:-:S04]  /*01a0*/  IMAD.WIDE R2, R11, 0x8, R4 ;  /* 0x000000080b027825 */ /* 0x004fc800078e0204 */
[----:B----4-:R-:W-:Y:S02]  /*01b0*/  IMAD.WIDE R20, R11, 0x8, R12 ;  /* 0x000000080b147825 */ /* 0x010fe400078e020c */
[----:B------:R-:W2:Y:S01]  /*01c0*/  LDG.E.EL.64 R2, desc[UR4][R2.64] ;  /* 0x0000000402027981 */ /* 0x000ea2000c2e1b00 */
[----:B------:R-:W-:Y:S01]  /*01d0*/  SHF.R.S32.HI R0, RZ, 0x5, R0 ;  /* 0x00000005ff007819 */ /* 0x000fe20000011400 */
[----:B-----5:R-:W-:Y:S02]  /*01e0*/  IMAD.WIDE R16, R29, 0x8, R44 ;  /* 0x000000081d107825 */ /* 0x020fe400078e022c */
[----:B------:R-:W3:Y:S01]  /*01f0*/  LDG.E.EL.64 R20, desc[UR4][R20.64] ;  /* 0x0000000414147981 */ /* 0x000ee2000c2e1b00 */
[----:B------:R-:W-:-:S03]  /*0200*/  LEA.HI R7, R0, R0, RZ, 0x5 ;  /* 0x0000000000077211 */ /* 0x000fc600078f28ff */
[----:B------:R-:W4:Y:S01]  /*0210*/  LDG.E.EL.128 R16, desc[UR4][R16.64] ;  /* 0x0000000410107981 */ /* 0x000f22000c2e1d00 */
[----:B------:R-:W-:-:S05]  /*0220*/  LOP3.LUT R7, R7, 0xffffffe0, RZ, 0xc0, !PT ;  /* 0xffffffe007077812 */ /* 0x000fca00078ec0ff */
[----:B------:R-:W-:-:S04]  /*0230*/  IMAD.IADD R37, R0, 0x1, -R7 ;  /* 0x0000000100257824 */ /* 0x000fc800078e0a07 */
[----:B------:R-:W-:-:S04]  /*0240*/  IMAD.WIDE R30, R37, 0x8, R12 ;  /* 0x00000008251e7825 */ /* 0x000fc800078e020c */
[----:B------:R-:W-:Y:S02]  /*0250*/  IMAD.WIDE R26, R37, 0x8, R4 ;  /* 0x00000008251a7825 */ /* 0x000fe400078e0204 */
[----:B------:R-:W5:Y:S02]  /*0260*/  LDG.E.EL.64 R30, desc[UR4][R30.64] ;  /* 0x000000041e1e7981 */ /* 0x000f64000c2e1b00 */
[----:B0-----:R-:W-:Y:S02]  /*0270*/  IMAD.WIDE R12, R29, 0x8, R34 ;  /* 0x000000081d0c7825 */ /* 0x001fe400078e0222 */
[----:B------:R-:W5:Y:S04]  /*0280*/  LDG.E.EL.64 R26, desc[UR4][R26.64] ;  /* 0x000000041a1a7981 */ /* 0x000f68000c2e1b00 */
[----:B------:R-:W5:Y:S01]  /*0290*/  LDG.E.EL.128 R12, desc[UR4][R12.64] ;  /* 0x000000040c0c7981 */ /* 0x000f62000c2e1d00 */
[----:B------:R-:W-:-:S04]  /*02a0*/  LEA.HI R0, R23, R6, RZ, 0xa ;  /* 0x0000000617007211 */ /* 0x000fc800078f50ff */
[----:B------:R-:W-:-:S04]  /*02b0*/  SHF.R.S32.HI R0, RZ, 0xa, R0 ;  /* 0x0000000aff007819 */ /* 0x000fc80000011400 */
[----:B------:R-:W-:-:S04]  /*02c0*/  LEA.HI R4, R0, R0, RZ, 0x6 ;  /* 0x0000000000047211 */ /* 0x000fc800078f30ff */
[----:B------:R-:W-:-:S05]  /*02d0*/  LOP3.LUT R5, R4, 0xffffffc0, RZ, 0xc0, !PT ;  /* 0xffffffc004057812 */ /* 0x000fca00078ec0ff */
[C---:B------:R-:W-:Y:S02]  /*02e0*/  IMAD.IADD R5, R0.reuse, 0x1, -R5 ;  /* 0x0000000100057824 */ /* 0x040fe400078e0a05 */
[----:B------:R-:W-:Y:S02]  /*02f0*/  IMAD.SHL.U32 R0, R0, 0x100, RZ ;  /* 0x0000010000007824 */ /* 0x000fe400078e00ff */
[----:B-1----:R-:W-:-:S04]  /*0300*/  IMAD.WIDE R42, R5, 0x4, R46 ;  /* 0x00000004052a7825 */ /* 0x002fc800078e022e */
[----:B------:R-:W-:Y:S01]  /*0310*/  VIADD R28, R6, 0x2 ;  /* 0x00000002061c7836 */ /* 0x000fe20000000000 */
[----:B--2---:R-:W-:-:S04]  /*0320*/  SHF.R.U32.HI R7, RZ, 0x1b, R3 ;  /* 0x0000001bff077819 */ /* 0x004fc80000011603 */
[----:B------:R-:W-:Y:S02]  /*0330*/  LOP3.LUT R7, R7, 0x10, RZ, 0xc0, !PT ;  /* 0x0000001007077812 */ /* 0x000fe400078ec0ff */
[----:B---3--:R-:W-:Y:S02]  /*0340*/  SHF.R.U32.HI R9, RZ, 0x1b, R21 ;  /* 0x0000001bff097819 */ /* 0x008fe40000011615 */
[----:B----4-:R-:W-:Y:S02]  /*0350*/  SHF.R.U32.HI R25, RZ, 0x1b, R17 ;  /* 0x0000001bff197819 */ /* 0x010fe40000011611 */
[----:B------:R-:W-:Y:S02]  /*0360*/  IADD3 R22, P0, R2, R7, RZ ;  /* 0x0000000702167210 */ /* 0x000fe40007f1e0ff */
[----:B------:R-:W-:Y:S02]  /*0370*/  LOP3.LUT R9, R9, 0x10, RZ, 0xc0, !PT ;  /* 0x0000001009097812 */ /* 0x000fe400078ec0ff */
[----:B------:R-:W-:Y:S01]  /*0380*/  LOP3.LUT R25, R25, 0x10, RZ, 0xc0, !PT ;  /* 0x0000001019197812 */ /* 0x000fe200078ec0ff */
[----:B------:R-:W-:Y:S01]  /*0390*/  IMAD.X R24, RZ, RZ, R3, P0 ;  /* 0x000000ffff187224 */ /* 0x000fe200000e0603 */
[----:B------:R-:W-:-:S02]  /*03a0*/  IADD3 R9, P2, R20, R9, RZ ;  /* 0x0000000914097210 */ /* 0x000fc40007f5e0ff */
[----:B------:R-:W-:Y:S02]  /*03b0*/  IADD3 R4, P0, R16, R25, RZ ;  /* 0x0000001910047210 */ /* 0x000fe40007f1e0ff */
[----:B------:R-:W-:Y:S02]  /*03c0*/  SHF.R.S32.HI R7, RZ, 0x1f, R0 ;  /* 0x0000001fff077819 */ /* 0x000fe40000011400 */
[CC--:B------:R-:W-:Y:S01]  /*03d0*/  LEA R3, P1, R22.reuse, R0.reuse, 0x4 ;  /* 0x0000000016037211 */ /* 0x0c0fe200078220ff */
[----:B------:R-:W-:Y:S01]  /*03e0*/  IMAD.X R10, RZ, RZ, R21, P2 ;  /* 0x000000ffff0a7224 */ /* 0x000fe200010e0615 */
[----:B------:R-:W-:Y:S01]  /*03f0*/  LEA R2, P2, R9, R0, 0x4 ;  /* 0x0000000009027211 */ /* 0x000fe200078420ff */
[----:B------:R-:W-:Y:S01]  /*0400*/  IMAD.X R20, RZ, RZ, R17, P0 ;  /* 0x000000ffff147224 */ /* 0x000fe200000e0611 */
[----:B------:R-:W-:Y:S02]  /*0410*/  LEA.HI.X R0, R22, R7, R24, 0x4, P1 ;  /* 0x0000000716007211 */ /* 0x000fe400008f2418 */
[----:B------:R-:W-:-:S02]  /*0420*/  IADD3 R32, P0, R3, R4, RZ ;  /* 0x0000000403207210 */ /* 0x000fc40007f1e0ff */
[----:B------:R-:W-:Y:S02]  /*0430*/  LEA.HI.X R7, R9, R7, R10, 0x4, P2 ;  /* 0x0000000709077211 */ /* 0x000fe400010f240a */
[----:B-----5:R-:W-:Y:S01]  /*0440*/  SHF.R.U32.HI R25, RZ, 0x1b, R31 ;  /* 0x0000001bff197819 */ /* 0x020fe2000001161f */
[----:B------:R-:W-:Y:S01]  /*0450*/  IMAD.X R9, R0, 0x1, R20, P0 ;  /* 0x0000000100097824 */ /* 0x000fe200000e0614 */
[----:B------:R-:W-:Y:S02]  /*0460*/  SHF.R.U32.HI R17, RZ, 0x1b, R27 ;  /* 0x0000001bff117819 */ /* 0x000fe4000001161b */
[----:B------:R-:W-:Y:S02]  /*0470*/  LOP3.LUT R25, R25, 0x10, RZ, 0xc0, !PT ;  /* 0x0000001019197812 */ /* 0x000fe400078ec0ff */
[C---:B------:R-:W-:Y:S01]  /*0480*/  SHF.L.U64.HI R9, R32.reuse, 0x2, R9 ;  /* 0x0000000220097819 */ /* 0x040fe20000010209 */
[----:B------:R-:W-:Y:S01]  /*0490*/  IMAD.SHL.U32 R32, R32, 0x4, RZ ;  /* 0x0000000420207824 */ /* 0x000fe200078e00ff */
[----:B------:R-:W-:-:S02]  /*04a0*/  SHF.R.U32.HI R21, RZ, 0x1b, R13 ;  /* 0x0000001bff157819 */ /* 0x000fc4000001160d */
[----:B------:R-:W-:Y:S02]  /*04b0*/  IADD3 R25, P2, R30, R25, RZ ;  /* 0x000000191e197210 */ /* 0x000fe40007f5e0ff */
[----:B------:R-:W-:Y:S02]  /*04c0*/  LOP3.LUT R17, R17, 0x10, RZ, 0xc0, !PT ;  /* 0x0000001011117812 */ /* 0x000fe400078ec0ff */
[----:B------:R-:W-:Y:S02]  /*04d0*/  IADD3 R16, P1, R32, UR6, RZ ;  /* 0x0000000620107c10 */ /* 0x000fe4000ff3e0ff */
[----:B------:R-:W-:Y:S01]  /*04e0*/  LOP3.LUT R21, R21, 0x10, RZ, 0xc0, !PT ;  /* 0x0000001015157812 */ /* 0x000fe200078ec0ff */
[----:B------:R-:W-:Y:S01]  /*04f0*/  IMAD.X R10, RZ, RZ, R31, P2 ;  /* 0x000000ffff0a7224 */ /* 0x000fe200010e061f */
[----:B------:R-:W-:Y:S01]  /*0500*/  IADD3 R22, P0, R26, R17, RZ ;  /* 0x000000111a167210 */ /* 0x000fe20007f1e0ff */
[----:B------:R-:W2:Y:S01]  /*0510*/  LDG.E.EL R31, desc[UR4][R42.64] ;  /* 0x000000042a1f7981 */ /* 0x000ea2000c2e1900 */
[----:B------:R-:W-:-:S02]  /*0520*/  IADD3.X R17, R9, UR7, RZ, P1, !PT ;  /* 0x0000000709117c10 */ /* 0x000fc40008ffe4ff */
[----:B------:R-:W-:Y:S02]  /*0530*/  IADD3 R21, P2, R12, R21, RZ ;  /* 0x000000150c157210 */ /* 0x000fe40007f5e0ff */
[----:B------:R-:W-:Y:S01]  /*0540*/  IADD3 R40, P1, R2, R4, RZ ;  /* 0x0000000402287210 */ /* 0x000fe20007f3e0ff */
[----:B------:R-:W-:Y:S01]  /*0550*/  IMAD.X R27, RZ, RZ, R27, P0 ;  /* 0x000000ffff1b7224 */ /* 0x000fe200000e061b */
[----:B------:R-:W-:Y:S01]  /*0560*/  IADD3 R32, P0, R32, UR8, RZ ;  /* 0x0000000820207c10 */ /* 0x000fe2000ff1e0ff */
[----:B------:R-:W-:Y:S01]  /*0570*/  IMAD.X R30, RZ, RZ, R13, P2 ;  /* 0x000000ffff1e7224 */ /* 0x000fe200010e060d */
[----:B------:R0:W3:Y:S01]  /*0580*/  LDG.E.EL R39, desc[UR4][R16.64] ;  /* 0x0000000410277981 */ /* 0x0000e2000c2e1900 */
[----:B------:R-:W-:Y:S01]  /*0590*/  IMAD.X R13, R7, 0x1, R20, P1 ;  /* 0x00000001070d7824 */ /* 0x000fe200008e0614 */
[----:B------:R-:W-:Y:S02]  /*05a0*/  IADD3 R12, P1, R21, R2, RZ ;  /* 0x00000002150c7210 */ /* 0x000fe40007f3e0ff */
[----:B------:R-:W-:-:S02]  /*05b0*/  IADD3.X R33, R9, UR9, RZ, P0, !PT ;  /* 0x0000000909217c10 */ /* 0x000fc400087fe4ff */
[----:B------:R-:W-:Y:S01]  /*05c0*/  SHF.L.U64.HI R9, R40, 0x2, R13 ;  /* 0x0000000228097819 */ /* 0x000fe2000001020d */
[----:B------:R-:W-:Y:S02]  /*05d0*/  IMAD.X R13, R30, 0x1, R7, P1 ;  /* 0x000000011e0d7824 */ /* 0x000fe400008e0607 */
[----:B------:R-:W-:Y:S01]  /*05e0*/  IMAD.SHL.U32 R40, R40, 0x4, RZ ;  /* 0x0000000428287824 */ /* 0x000fe200078e00ff */
[----:B------:R-:W2:Y:S02]  /*05f0*/  LDG.E.EL R32, desc[UR4][R32.64] ;  /* 0x0000000420207981 */ /* 0x000ea4000c2e1900 */
[C---:B------:R-:W-:Y:S01]  /*0600*/  SHF.L.U64.HI R24, R12.reuse, 0x2, R13 ;  /* 0x000000020c187819 */ /* 0x040fe2000001020d */
[----:B------:R-:W-:Y:S01]  /*0610*/  IMAD.SHL.U32 R12, R12, 0x4, RZ ;  /* 0x000000040c0c7824 */ /* 0x000fe200078e00ff */
[----:B------:R-:W-:Y:S02]  /*0620*/  IADD3 R48, P1, R40, UR8, RZ ;  /* 0x0000000828307c10 */ /* 0x000fe4000ff3e0ff */
[----:B------:R-:W-:-:S02]  /*0630*/  LEA.HI R13, R23, R8, RZ, 0xa ;  /* 0x00000008170d7211 */ /* 0x000fc400078f50ff */
[----:B------:R-:W-:Y:S02]  /*0640*/  IADD3 R40, P0, R40, UR6, RZ ;  /* 0x0000000628287c10 */ /* 0x000fe4000ff1e0ff */
[----:B------:R-:W-:Y:S02]  /*0650*/  IADD3.X R49, R9, UR9, RZ, P1, !PT ;  /* 0x0000000909317c10 */ /* 0x000fe40008ffe4ff */
[----:B------:R-:W-:Y:S02]  /*0660*/  SHF.R.S32.HI R13, RZ, 0xa, R13 ;  /* 0x0000000aff0d7819 */ /* 0x000fe4000001140d */
[----:B------:R-:W-:Y:S02]  /*0670*/  IADD3 R8, P2, R12, UR8, RZ ;  /* 0x000000080c087c10 */ /* 0x000fe4000ff5e0ff */
[----:B0-----:R-:W-:Y:S01]  /*0680*/  IADD3 R16, P1, R12, UR6, RZ ;  /* 0x000000060c107c10 */ /* 0x001fe2000ff3e0ff */
[----:B------:R-:W-:Y:S01]  /*0690*/  IMAD.SHL.U32 R26, R13, 0x100, RZ ;  /* 0x000001000d1a7824 */ /* 0x000fe200078e00ff */
[----:B------:R-:W-:Y:S01]  /*06a0*/  IADD3.X R41, R9, UR7, RZ, P0, !PT ;  /* 0x0000000709297c10 */ /* 0x000fe200087fe4ff */
[----:B------:R-:W4:Y:S01]  /*06b0*/  LDG.E.EL R12, desc[UR4][R48.64] ;  /* 0x00000004300c7981 */ /* 0x000f22000c2e1900 */
[----:B------:R-:W-:-:S02]  /*06c0*/  IADD3.X R9, R24, UR9, RZ, P2, !PT ;  /* 0x0000000918097c10 */ /* 0x000fc400097fe4ff */
[----:B------:R-:W-:Y:S01]  /*06d0*/  IADD3.X R17, R24, UR7, RZ, P1, !PT ;  /* 0x0000000718117c10 */ /* 0x000fe20008ffe4ff */
[----:B------:R-:W5:Y:S01]  /*06e0*/  LDG.E.EL R43, desc[UR4][R40.64] ;  /* 0x00000004282b7981 */ /* 0x000f62000c2e1900 */
[----:B------:R-:W-:Y:S02]  /*06f0*/  SHF.R.S32.HI R36, RZ, 0x1f, R26 ;  /* 0x0000001fff247819 */ /* 0x000fe4000001141a */
[C---:B------:R-:W-:Y:S01]  /*0700*/  LEA R24, P0, R22.reuse, R26, 0x4 ;  /* 0x0000001a16187211 */ /* 0x040fe200078020ff */
[----:B------:R-:W5:Y:S03]  /*0710*/  LDG.E.EL R38, desc[UR4][R8.64] ;  /* 0x0000000408267981 */ /* 0x000f66000c2e1900 */
[----:B------:R-:W-:Y:S01]  /*0720*/  LEA.HI.X R27, R22, R36, R27, 0x4, P0 ;  /* 0x00000024161b7211 */ /* 0x000fe200000f241b */
[----:B------:R0:W5:Y:S01]  /*0730*/  LDG.E.EL R33, desc[UR4][R16.64] ;  /* 0x0000000410217981 */ /* 0x000162000c2e1900 */
[----:B------:R-:W-:-:S02]  /*0740*/  LEA R26, P1, R25, R26, 0x4 ;  /* 0x0000001a191a7211 */ /* 0x000fc400078220ff */
[----:B0-----:R-:W-:-:S05]  /*0750*/  IADD3 R16, P0, R21, R3, RZ ;  /* 0x0000000315107210 */ /* 0x001fca0007f1e0ff */
[----:B------:R-:W-:Y:S02]  /*0760*/  IMAD.SHL.U32 R50, R16, 0x4, RZ ;  /* 0x0000000410327824 */ /* 0x000fe400078e00ff */
[----:B------:R-:W-:Y:S01]  /*0770*/  IMAD.X R9, R30, 0x1, R0, P0 ;  /* 0x000000011e097824 */ /* 0x000fe200000e0600 */
[----:B------:R-:W-:Y:S02]  /*0780*/  LEA.HI.X R25, R25, R36, R10, 0x4, P1 ;  /* 0x0000002419197211 */ /* 0x000fe400008f240a */
[----:B------:R-:W-:Y:S02]  /*0790*/  IADD3 R52, P0, R50, UR6, RZ ;  /* 0x0000000632347c10 */ /* 0x000fe4000ff1e0ff */
[----:B------:R-:W-:Y:S02]  /*07a0*/  SHF.L.U64.HI R8, R16, 0x2, R9 ;  /* 0x0000000210087819 */ /* 0x000fe40000010209 */
[----:B------:R-:W-:Y:S01]  /*07b0*/  IADD3 R50, P1, R50, UR8, RZ ;  /* 0x0000000832327c10 */ /* 0x000fe2000ff3e0ff */
[----:B------:R-:W0:Y:S03]  /*07c0*/  LDC.64 R16, c[0x0][0x258] ;  /* 0x00009600ff107b82 */ /* 0x000e260000000a00 */
[----:B------:R-:W-:-:S02]  /*07d0*/  IADD3.X R51, R8, UR9, RZ, P1, !PT ;  /* 0x0000000908337c10 */ /* 0x000fc40008ffe4ff */
[----:B------:R-:W-:-:S03]  /*07e0*/  IADD3.X R53, R8, UR7, RZ, P0, !PT ;  /* 0x0000000708357c10 */ /* 0x000fc600087fe4ff */
[----:B------:R-:W1:Y:S01]  /*07f0*/  LDC.64 R8, c[0x0][0x250] ;  /* 0x00009400ff087b82 */ /* 0x000e620000000a00 */
[----:B------:R-:W5:Y:S04]  /*0800*/  LDG.E.EL R36, desc[UR4][R50.64] ;  /* 0x0000000432247981 */ /* 0x000f68000c2e1900 */
[----:B------:R-:W5:Y:S01]  /*0810*/  LDG.E.EL R40, desc[UR4][R52.64] ;  /* 0x0000000434287981 */ /* 0x000f62000c2e1900 */
[----:B------:R-:W-:Y:S02]  /*0820*/  LEA.HI R23, R23, R28, RZ, 0x5 ;  /* 0x0000001c17177211 */ /* 0x000fe400078f28ff */
[----:B------:R-:W-:Y:S02]  /*0830*/  LEA.HI R10, R13, R13, RZ, 0x6 ;  /* 0x0000000d0d0a7211 */ /* 0x000fe400078f30ff */
[----:B------:R-:W-:-:S02]  /*0840*/  LOP3.LUT R23, R23, 0xffffffe0, RZ, 0xc0, !PT ;  /* 0xffffffe017177812 */ /* 0x000fc400078ec0ff */
[----:B------:R-:W-:-:S03]  /*0850*/  LOP3.LUT R10, R10, 0xffffffc0, RZ, 0xc0, !PT ;  /* 0xffffffc00a0a7812 */ /* 0x000fc600078ec0ff */
[----:B------:R-:W-:Y:S02]  /*0860*/  IMAD.IADD R41, R28, 0x1, -R23 ;  /* 0x000000011c297824 */ /* 0x000fe400078e0a17 */
[----:B------:R-:W-:Y:S02]  /*0870*/  IMAD.IADD R23, R13, 0x1, -R10 ;  /* 0x000000010d177824 */ /* 0x000fe400078e0a0a */
[----:B0-----:R-:W-:-:S04]  /*0880*/  IMAD.WIDE R48, R11, 0x4, R16 ;  /* 0x000000040b307825 */ /* 0x001fc800078e0210 */
[----:B-1----:R-:W-:Y:S01]  /*0890*/  IMAD.WIDE R8, R29, 0x4, R8 ;  /* 0x000000041d087825 */ /* 0x002fe200078e0208 */
[----:B------:R-:W5:Y:S05]  /*08a0*/  LDG.E.EL R28, desc[UR4][R48.64] ;  /* 0x00000004301c7981 */ /* 0x000f6a000c2e1900 */
[----:B------:R-:W5:Y:S01]  /*08b0*/  LDG.E.EL.128 R8, desc[UR4][R8.64] ;  /* 0x0000000408087981 */ /* 0x000f62000c2e1d00 */
[----:B------:R-:W-:-:S04]  /*08c0*/  SHF.R.U32.HI R29, RZ, 0x1b, R19 ;  /* 0x0000001bff1d7819 */ /* 0x000fc80000011613 */
[----:B------:R-:W-:-:S04]  /*08d0*/  LOP3.LUT R29, R29, 0x10, RZ, 0xc0, !PT ;  /* 0x000000101d1d7812 */ /* 0x000fc800078ec0ff */
[----:B------:R-:W-:Y:S01]  /*08e0*/  IADD3 R29, P0, R18, R29, RZ ;  /* 0x0000001d121d7210 */ /* 0x000fe20007f1e0ff */
[----:B------:R-:W-:-:S05]  /*08f0*/  IMAD.WIDE R46, R23, 0x4, R46 ;  /* 0x00000004172e7825 */ /* 0x000fca00078e022e */
[----:B------:R0:W5:Y:S01]  /*0900*/  LDG.E.EL R22, desc[UR4][R46.64] ;  /* 0x000000042e167981 */ /* 0x000162000c2e1900 */
[----:B--2---:R-:W-:-:S04]  /*0910*/  FADD R32, R31, R32 ;  /* 0x000000201f207221 */ /* 0x004fc80000000000 */
[----:B---3--:R-:W-:Y:S01]  /*0920*/  FADD R39, R39, R32 ;  /* 0x0000002027277221 */ /* 0x008fe20000000000 */
[----:B------:R-:W-:Y:S02]  /*0930*/  IMAD.X R32, RZ, RZ, R19, P0 ;  /* 0x000000ffff207224 */ /* 0x000fe400000e0613 */
[----:B------:R-:W-:Y:S01]  /*0940*/  IMAD.WIDE R18, R41, 0x8, R34 ;  /* 0x0000000829127825 */ /* 0x000fe200078e0222 */
[----:B------:R-:W-:-:S03]  /*0950*/  IADD3 R35, P0, R2, R29, RZ ;  /* 0x0000001d02237210 */ /* 0x000fc60007f1e0ff */
[----:B----4-:R-:W-:-:S04]  /*0960*/  FADD R12, R31, R12 ;  /* 0x0000000c1f0c7221 */ /* 0x010fc80000000000 */
[----:B-----5:R-:W-:Y:S01]  /*0970*/  FADD R43, R43, R12 ;  /* 0x0000000c2b2b7221 */ /* 0x020fe20000000000 */
[----:B------:R-:W-:-:S04]  /*0980*/  IMAD.WIDE R12, R41, 0x8, R44 ;  /* 0x00000008290c7825 */ /* 0x000fc800078e022c */
[----:B------:R-:W-:Y:S01]  /*0990*/  FADD R34, R31, R38 ;  /* 0x000000261f227221 */ /* 0x000fe20000000000 */
[----:B------:R-:W-:Y:S02]  /*09a0*/  IMAD.X R38, R7, 0x1, R32, P0 ;  /* 0x0000000107267824 */ /* 0x000fe400000e0620 */
[----:B------:R-:W-:Y:S02]  /*09b0*/  IMAD.SHL.U32 R44, R35, 0x4, RZ ;  /* 0x00000004232c7824 */ /* 0x000fe400078e00ff */
[----:B------:R-:W-:Y:S01]  /*09c0*/  FADD R34, R33, R34 ;  /* 0x0000002221227221 */ /* 0x000fe20000000000 */
[----:B------:R-:W-:Y:S02]  /*09d0*/  SHF.L.U64.HI R33, R35, 0x2, R38 ;  /* 0x0000000223217819 */ /* 0x000fe40000010226 */
[----:B0-----:R-:W-:-:S04]  /*09e0*/  IADD3 R46, P0, R44, UR6, RZ ;  /* 0x000000062c2e7c10 */ /* 0x001fc8000ff1e0ff */
[----:B------:R-:W-:Y:S02]  /*09f0*/  IADD3.X R47, R33, UR7, RZ, P0, !PT ;  /* 0x00000007212f7c10 */ /* 0x000fe400087fe4ff */
[----:B------:R-:W-:Y:S01]  /*0a00*/  IADD3 R44, P0, R44, UR8, RZ ;  /* 0x000000082c2c7c10 */ /* 0x000fe2000ff1e0ff */
[----:B------:R-:W-:Y:S02]  /*0a10*/  FADD R34, -R43, R34 ;  /* 0x000000222b227221 */ /* 0x000fe40000000100 */
[----:B------:R0:W2:Y:S01]  /*0a20*/  LDG.E.EL R42, desc[UR4][R46.64] ;  /* 0x000000042e2a7981 */ /* 0x0000a2000c2e1900 */
[----:B------:R-:W-:Y:S02]  /*0a30*/  IADD3.X R45, R33, UR9, RZ, P0, !PT ;  /* 0x00000009212d7c10 */ /* 0x000fe400087fe4ff */
[----:B------:R-:W-:-:S03]  /*0a40*/  SHF.R.U32.HI R33, RZ, 0x1b, R15 ;  /* 0x0000001bff217819 */ /* 0x000fc6000001160f */
[----:B------:R1:W3:Y:S01]  /*0a50*/  LDG.E.EL R38, desc[UR4][R44.64] ;  /* 0x000000042c267981 */ /* 0x0002e2000c2e1900 */
[----:B------:R-:W-:-:S04]  /*0a60*/  LOP3.LUT R33, R33, 0x10, RZ, 0xc0, !PT ;  /* 0x0000001021217812 */ /* 0x000fc800078ec0ff */
[----:B------:R-:W-:Y:S01]  /*0a70*/  IADD3 R33, P0, R14, R33, RZ ;  /* 0x000000210e217210 */ /* 0x000fe20007f1e0ff */
[----:B------:R-:W-:-:S04]  /*0a80*/  FADD R35, R31, R36 ;  /* 0x000000241f237221 */ /* 0x000fc80000000000 */
[----:B------:R-:W-:Y:S02]  /*0a90*/  IMAD.X R36, RZ, RZ, R15, P0 ;  /* 0x000000ffff247224 */ /* 0x000fe400000e060f */
[----:B------:R-:W-:Y:S01]  /*0aa0*/  FADD R40, R40, R35 ;  /* 0x0000002328287221 */ /* 0x000fe20000000000 */
[----:B------:R-:W-:Y:S01]  /*0ab0*/  IADD3 R35, P0, R33, R2, RZ ;  /* 0x0000000221237210 */ /* 0x000fe20007f1e0ff */
[----:B------:R-:W-:-:S04]  /*0ac0*/  IMAD.WIDE R14, R37, 0x4, R16 ;  /* 0x00000004250e7825 */ /* 0x000fc800078e0210 */
[----:B------:R-:W-:Y:S02]  /*0ad0*/  IMAD.X R16, R36, 0x1, R7, P0 ;  /* 0x0000000124107824 */ /* 0x000fe400000e0607 */
[----:B------:R-:W-:-:S03]  /*0ae0*/  IMAD.SHL.U32 R48, R35, 0x4, RZ ;  /* 0x0000000423307824 */ /* 0x000fc600078e00ff */
[----:B------:R-:W-:Y:S02]  /*0af0*/  SHF.L.U64.HI R35, R35, 0x2, R16 ;  /* 0x0000000223237819 */ /* 0x000fe40000010210 */
[----:B------:R-:W-:-:S04]  /*0b00*/  IADD3 R16, P0, R48, UR6, RZ ;  /* 0x0000000630107c10 */ /* 0x000fc8000ff1e0ff */
[----:B------:R-:W-:Y:S02]  /*0b10*/  IADD3.X R17, R35, UR7, RZ, P0, !PT ;  /* 0x0000000723117c10 */ /* 0x000fe400087fe4ff */
[----:B------:R-:W-:-:S03]  /*0b20*/  IADD3 R48, P0, R48, UR8, RZ ;  /* 0x0000000830307c10 */ /* 0x000fc6000ff1e0ff */
[----:B------:R4:W5:Y:S01]  /*0b30*/  LDG.E.EL R41, desc[UR4][R16.64] ;  /* 0x0000000410297981 */ /* 0x000962000c2e1900 */
[----:B------:R-:W-:Y:S02]  /*0b40*/  IADD3.X R49, R35, UR9, RZ, P0, !PT ;  /* 0x0000000923317c10 */ /* 0x000fe400087fe4ff */
[----:B------:R-:W-:Y:S01]  /*0b50*/  IADD3 R35, P0, R3, R29, RZ ;  /* 0x0000001d03237210 */ /* 0x000fe20007f1e0ff */
[----:B------:R-:W-:Y:S01]  /*0b60*/  FFMA R43, R8, R34, R43 ;  /* 0x00000022082b7223 */ /* 0x000fe2000000002b */
[----:B------:R-:W-:Y:S01]  /*0b70*/  FADD R34, -R39, R40 ;  /* 0x0000002827227221 */ /* 0x000fe20000000100 */
[----:B------:R-:W5:Y:S02]  /*0b80*/  LDG.E.EL R48, desc[UR4][R48.64] ;  /* 0x0000000430307981 */ /* 0x000f64000c2e1900 */
[----:B------:R-:W-:Y:S02]  /*0b90*/  IMAD.X R40, R0, 0x1, R32, P0 ;  /* 0x0000000100287824 */ /* 0x000fe400000e0620 */
[----:B0-----:R-:W-:-:S03]  /*0ba0*/  IMAD.SHL.U32 R46, R35, 0x4, RZ ;  /* 0x00000004232e7824 */ /* 0x001fc600078e00ff */
[----:B------:R-:W-:Y:S02]  /*0bb0*/  SHF.L.U64.HI R35, R35, 0x2, R40 ;  /* 0x0000000223237819 */ /* 0x000fe40000010228 */
[----:B-1----:R-:W-:Y:S02]  /*0bc0*/  IADD3 R44, P0, R46, UR6, RZ ;  /* 0x000000062e2c7c10 */ /* 0x002fe4000ff1e0ff */
[----:B------:R-:W-:Y:S02]  /*0bd0*/  IADD3 R46, P1, R46, UR8, RZ ;  /* 0x000000082e2e7c10 */ /* 0x000fe4000ff3e0ff */
[----:B------:R-:W-:Y:S02]  /*0be0*/  IADD3.X R45, R35, UR7, RZ, P0, !PT ;  /* 0x00000007232d7c10 */ /* 0x000fe400087fe4ff */
[----:B------:R-:W-:Y:S02]  /*0bf0*/  IADD3.X R47, R35, UR9, RZ, P1, !PT ;  /* 0x00000009232f7c10 */ /* 0x000fe40008ffe4ff */
[----:B------:R-:W5:Y:S01]  /*0c00*/  LDG.E.EL R35, desc[UR4][R14.64] ;  /* 0x000000040e237981 */ /* 0x000f62000c2e1900 */
[----:B------:R-:W-:-:S03]  /*0c10*/  IADD3 R37, P0, R33, R3, RZ ;  /* 0x0000000321257210 */ /* 0x000fc60007f1e0ff */
[----:B------:R-:W5:Y:S02]  /*0c20*/  LDG.E.EL R46, desc[UR4][R46.64] ;  /* 0x000000042e2e7981 */ /* 0x000f64000c2e1900 */
[----:B----4-:R-:W-:Y:S02]  /*0c30*/  IMAD.X R16, R36, 0x1, R0, P0 ;  /* 0x0000000124107824 */ /* 0x010fe400000e0600 */
[----:B------:R-:W4:Y:S04]  /*0c40*/  LDG.E.EL R44, desc[UR4][R44.64] ;  /* 0x000000042c2c7981 */ /* 0x000f28000c2e1900 */
[----:B------:R-:W4:Y:S01]  /*0c50*/  LDG.E.EL.128 R12, desc[UR4][R12.64] ;  /* 0x000000040c0c7981 */ /* 0x000f22000c2e1d00 */
[C---:B------:R-:W-:Y:S01]  /*0c60*/  IMAD.SHL.U32 R50, R37.reuse, 0x4, RZ ;  /* 0x0000000425327824 */ /* 0x040fe200078e00ff */
[----:B------:R-:W-:-:S04]  /*0c70*/  SHF.L.U64.HI R37, R37, 0x2, R16 ;  /* 0x0000000225257819 */ /* 0x000fc80000010210 */
[----:B------:R-:W-:Y:S02]  /*0c80*/  IADD3 R16, P0, R50, UR6, RZ ;  /* 0x0000000632107c10 */ /* 0x000fe4000ff1e0ff */
[----:B------:R-:W-:-:S04]  /*0c90*/  IADD3 R50, P1, R50, UR8, RZ ;  /* 0x0000000832327c10 */ /* 0x000fc8000ff3e0ff */
[----:B------:R-:W-:Y:S02]  /*0ca0*/  IADD3.X R51, R37, UR9, RZ, P1, !PT ;  /* 0x0000000925337c10 */ /* 0x000fe40008ffe4ff */
[----:B------:R-:W-:-:S03]  /*0cb0*/  IADD3.X R17, R37, UR7, RZ, P0, !PT ;  /* 0x0000000725117c10 */ /* 0x000fc600087fe4ff */
[----:B------:R-:W4:Y:S04]  /*0cc0*/  LDG.E.EL R40, desc[UR4][R50.64] ;  /* 0x0000000432287981 */ /* 0x000f28000c2e1900 */
[----:B------:R0:W4:Y:S01]  /*0cd0*/  LDG.E.EL R16, desc[UR4][R16.64] ;  /* 0x0000000410107981 */ /* 0x000122000c2e1900 */
[----:B------:R-:W-:Y:S01]  /*0ce0*/  FFMA R34, R8, R34, R39 ;  /* 0x0000002208227223 */ /* 0x000fe20000000027 */
[----:B---3--:R-:W-:-:S04]  /*0cf0*/  FADD R37, R31, R38 ;  /* 0x000000261f257221 */ /* 0x008fc80000000000 */
[----:B--2---:R-:W-:Y:S01]  /*0d00*/  FADD R42, R42, R37 ;  /* 0x000000252a2a7221 */ /* 0x004fe20000000000 */
[----:B-----5:R-:W-:Y:S01]  /*0d10*/  FADD R48, R31, R48 ;  /* 0x000000301f307221 */ /* 0x020fe20000000000 */
[----:B----4-:R-:W-:-:S04]  /*0d20*/  SHF.R.U32.HI R37, RZ, 0x1b, R13 ;  /* 0x0000001bff257819 */ /* 0x010fc8000001160d */
[----:B------:R-:W-:-:S04]  /*0d30*/  LOP3.LUT R37, R37, 0x10, RZ, 0xc0, !PT ;  /* 0x0000001025257812 */ /* 0x000fc800078ec0ff */
[----:B------:R-:W-:-:S05]  /*0d40*/  IADD3 R37, P0, R12, R37, RZ ;  /* 0x000000250c257210 */ /* 0x000fca0007f1e0ff */
[----:B------:R-:W-:Y:S01]  /*0d50*/  IMAD.X R38, RZ, RZ, R13, P0 ;  /* 0x000000ffff267224 */ /* 0x000fe200000e060d */
[----:B------:R-:W-:Y:S01]  /*0d60*/  IADD3 R12, P0, R3, R37, RZ ;  /* 0x00000025030c7210 */ /* 0x000fe20007f1e0ff */
[C---:B------:R-:W-:Y:S01]  /*0d70*/  FADD R39, R31.reuse, R46 ;  /* 0x0000002e1f277221 */ /* 0x040fe20000000000 */
[----:B------:R-:W-:-:S03]  /*0d80*/  FADD R13, R31, R40 ;  /* 0x000000281f0d7221 */ /* 0x000fc60000000000 */
[----:B0-----:R-:W-:Y:S02]  /*0d90*/  IMAD.X R17, R0, 0x1, R38, P0 ;  /* 0x0000000100117824 */ /* 0x001fe400000e0626 */
[----:B------:R-:W-:Y:S02]  /*0da0*/  IMAD.SHL.U32 R46, R12, 0x4, RZ ;  /* 0x000000040c2e7824 */ /* 0x000fe400078e00ff */
[----:B------:R-:W-:Y:S01]  /*0db0*/  FADD R13, R16, R13 ;  /* 0x0000000d100d7221 */ /* 0x000fe20000000000 */
[----:B------:R-:W-:Y:S02]  /*0dc0*/  SHF.L.U64.HI R12, R12, 0x2, R17 ;  /* 0x000000020c0c7819 */ /* 0x000fe40000010211 */
[----:B------:R-:W2:Y:S01]  /*0dd0*/  LDG.E.EL.128 R16, desc[UR4][R18.64] ;  /* 0x0000000412107981 */ /* 0x000ea2000c2e1d00 */
[----:B------:R-:W-:Y:S01]  /*0de0*/  FADD R41, R41, R48 ;  /* 0x0000003029297221 */ /* 0x000fe20000000000 */
[----:B------:R-:W-:Y:S02]  /*0df0*/  IADD3 R48, P0, R46, UR6, RZ ;  /* 0x000000062e307c10 */ /* 0x000fe4000ff1e0ff */
[----:B------:R-:W-:-:S04]  /*0e00*/  IADD3 R46, P1, R46, UR8, RZ ;  /* 0x000000082e2e7c10 */ /* 0x000fc8000ff3e0ff */
[----:B------:R-:W-:Y:S02]  /*0e10*/  IADD3.X R47, R12, UR9, RZ, P1, !PT ;  /* 0x000000090c2f7c10 */ /* 0x000fe40008ffe4ff */
[----:B------:R-:W-:-:S03]  /*0e20*/  IADD3.X R49, R12, UR7, RZ, P0, !PT ;  /* 0x000000070c317c10 */ /* 0x000fc600087fe4ff */
[----:B------:R-:W3:Y:S01]  /*0e30*/  LDG.E.EL R40, desc[UR4][R46.64] ;  /* 0x000000042e287981 */ /* 0x000ee2000c2e1900 */
[----:B------:R-:W-:-:S03]  /*0e40*/  FADD R44, R44, R39 ;  /* 0x000000272c2c7221 */ /* 0x000fc60000000000 */
[----:B------:R-:W4:Y:S01]  /*0e50*/  LDG.E.EL R39, desc[UR4][R48.64] ;  /* 0x0000000430277981 */ /* 0x000f22000c2e1900 */
[----:B------:R-:W-:-:S04]  /*0e60*/  FADD R13, -R44, R13 ;  /* 0x0000000d2c0d7221 */ /* 0x000fc80000000100 */
[----:B------:R-:W-:Y:S01]  /*0e70*/  FFMA R44, R9, R13, R44 ;  /* 0x0000000d092c7223 */ /* 0x000fe2000000002c */
[----:B------:R-:W-:-:S04]  /*0e80*/  FADD R41, -R42, R41 ;  /* 0x000000292a297221 */ /* 0x000fc80000000100 */
[----:B------:R-:W-:-:S04]  /*0e90*/  FFMA R41, R9, R41, R42 ;  /* 0x0000002909297223 */ /* 0x000fc8000000002a */
[----:B------:R-:W-:Y:S01]  /*0ea0*/  FADD R12, -R41, R44 ;  /* 0x0000002c290c7221 */ /* 0x000fe20000000100 */
[----:B------:R-:W-:-:S03]  /*0eb0*/  FADD R34, -R43, R34 ;  /* 0x000000222b227221 */ /* 0x000fc60000000100 */
[C---:B------:R-:W-:Y:S01]  /*0ec0*/  FFMA R12, R28.reuse, R12, R41 ;  /* 0x0000000c1c0c7223 */ /* 0x040fe20000000029 */
[----:B------:R-:W-:Y:S01]  /*0ed0*/  FFMA R34, R28, R34, R43 ;  /* 0x000000221c227223 */ /* 0x000fe2000000002b */
[----:B--2---:R-:W-:-:S04]  /*0ee0*/  SHF.R.U32.HI R13, RZ, 0x1b, R17 ;  /* 0x0000001bff0d7819 */ /* 0x004fc80000011611 */
[----:B------:R-:W-:-:S04]  /*0ef0*/  LOP3.LUT R13, R13, 0x10, RZ, 0xc0, !PT ;  /* 0x000000100d0d7812 */ /* 0x000fc800078ec0ff */
[----:B------:R-:W-:-:S05]  /*0f00*/  IADD3 R13, P0, R16, R13, RZ ;  /* 0x0000000d100d7210 */ /* 0x000fca0007f1e0ff */
[----:B------:R-:W-:Y:S02]  /*0f10*/  IMAD.X R16, RZ, RZ, R17, P0 ;  /* 0x000000ffff107224 */ /* 0x000fe400000e0611 */
[----:B---3--:R-:W-:Y:S01]  /*0f20*/  FADD R40, R31, R40 ;  /* 0x000000281f287221 */ /* 0x008fe20000000000 */
[----:B------:R-:W-:-:S03]  /*0f30*/  IADD3 R17, P0, R13, R3, RZ ;  /* 0x000000030d117210 */ /* 0x000fc60007f1e0ff */
[----:B----4-:R-:W-:Y:S02]  /*0f40*/  FADD R39, R39, R40 ;  /* 0x0000002827277221 */ /* 0x010fe40000000000 */
[----:B------:R-:W-:Y:S02]  /*0f50*/  IMAD.X R40, R16, 0x1, R0, P0 ;  /* 0x0000000110287824 */ /* 0x000fe400000e0600 */
[----:B------:R-:W-:-:S03]  /*0f60*/  IMAD.SHL.U32 R42, R17, 0x4, RZ ;  /* 0x00000004112a7824 */ /* 0x000fc600078e00ff */
[----:B------:R-:W-:Y:S02]  /*0f70*/  SHF.L.U64.HI R17, R17, 0x2, R40 ;  /* 0x0000000211117819 */ /* 0x000fe40000010228 */
[----:B------:R-:W-:-:S04]  /*0f80*/  IADD3 R40, P0, R42, UR8, RZ ;  /* 0x000000082a287c10 */ /* 0x000fc8000ff1e0ff */
[----:B------:R-:W-:Y:S02]  /*0f90*/  IADD3.X R41, R17, UR9, RZ, P0, !PT ;  /* 0x0000000911297c10 */ /* 0x000fe400087fe4ff */
[----:B------:R-:W-:-:S03]  /*0fa0*/  IADD3 R42, P0, R42, UR6, RZ ;  /* 0x000000062a2a7c10 */ /* 0x000fc6000ff1e0ff */
[----:B------:R-:W2:Y:S01]  /*0fb0*/  LDG.E.EL R40, desc[UR4][R40.64] ;  /* 0x0000000428287981 */ /* 0x000ea2000c2e1900 */
[----:B------:R-:W-:-:S05]  /*0fc0*/  IADD3.X R43, R17, UR7, RZ, P0, !PT ;  /* 0x00000007112b7c10 */ /* 0x000fca00087fe4ff */
[----:B------:R-:W3:Y:S01]  /*0fd0*/  LDG.E.EL R42, desc[UR4][R42.64] ;  /* 0x000000042a2a7981 */ /* 0x000ee2000c2e1900 */
[----:B------:R-:W-:-:S04]  /*0fe0*/  SHF.R.U32.HI R45, RZ, 0x1b, R15 ;  /* 0x0000001bff2d7819 */ /* 0x000fc8000001160f */
[----:B------:R-:W-:Y:S01]  /*0ff0*/  LOP3.LUT R45, R45, 0x10, RZ, 0xc0, !PT ;  /* 0x000000102d2d7812 */ /* 0x000fe200078ec0ff */
[----:B--2---:R-:W-:-:S04]  /*1000*/  FADD R17, R31, R40 ;  /* 0x000000281f117221 */ /* 0x004fc80000000000 */
[----:B---3--:R-:W-:Y:S01]  /*1010*/  FADD R44, R42, R17 ;  /* 0x000000112a2c7221 */ /* 0x008fe20000000000 */
[----:B------:R-:W-:-:S03]  /*1020*/  IADD3 R17, P0, R14, R45, RZ ;  /* 0x0000002d0e117210 */ /* 0x000fc60007f1e0ff */
[----:B------:R-:W-:Y:S02]  /*1030*/  FADD R44, -R39, R44 ;  /* 0x0000002c272c7221 */ /* 0x000fe40000000100 */
[----:B------:R-:W-:Y:S01]  /*1040*/  IMAD.X R14, RZ, RZ, R15, P0 ;  /* 0x000000ffff0e7224 */ /* 0x000fe200000e060f */
[----:B------:R-:W-:Y:S01]  /*1050*/  IADD3 R15, P0, R3, R17, RZ ;  /* 0x00000011030f7210 */ /* 0x000fe20007f1e0ff */
[----:B------:R-:W-:-:S04]  /*1060*/  FFMA R39, R10, R44, R39 ;  /* 0x0000002c0a277223 */ /* 0x000fc80000000027 */
[----:B------:R-:W-:Y:S02]  /*1070*/  IMAD.X R44, R0, 0x1, R14, P0 ;  /* 0x00000001002c7824 */ /* 0x000fe400000e060e */
[----:B------:R-:W-:-:S03]  /*1080*/  IMAD.SHL.U32 R40, R15, 0x4, RZ ;  /* 0x000000040f287824 */ /* 0x000fc600078e00ff */
[----:B------:R-:W-:Y:S02]  /*1090*/  SHF.L.U64.HI R41, R15, 0x2, R44 ;  /* 0x000000020f297819 */ /* 0x000fe4000001022c */
[----:B------:R-:W-:Y:S02]  /*10a0*/  SHF.R.U32.HI R15, RZ, 0x1b, R19 ;  /* 0x0000001bff0f7819 */ /* 0x000fe40000011613 */
[----:B------:R-:W-:Y:S02]  /*10b0*/  IADD3 R44, P0, R40, UR6, RZ ;  /* 0x00000006282c7c10 */ /* 0x000fe4000ff1e0ff */
[----:B------:R-:W-:Y:S02]  /*10c0*/  LOP3.LUT R15, R15, 0x10, RZ, 0xc0, !PT ;  /* 0x000000100f0f7812 */ /* 0x000fe400078ec0ff */
[----:B------:R-:W-:Y:S02]  /*10d0*/  IADD3.X R45, R41, UR7, RZ, P0, !PT ;  /* 0x00000007292d7c10 */ /* 0x000fe400087fe4ff */
[----:B------:R-:W-:-:S02]  /*10e0*/  IADD3 R40, P0, R40, UR8, RZ ;  /* 0x0000000828287c10 */ /* 0x000fc4000ff1e0ff */
[----:B------:R-:W-:Y:S01]  /*10f0*/  IADD3 R15, P1, R18, R15, RZ ;  /* 0x0000000f120f7210 */ /* 0x000fe20007f3e0ff */
[----:B------:R-:W2:Y:S01]  /*1100*/  LDG.E.EL R44, desc[UR4][R44.64] ;  /* 0x000000042c2c7981 */ /* 0x000ea2000c2e1900 */
[----:B------:R-:W-:Y:S02]  /*1110*/  IADD3.X R41, R41, UR9, RZ, P0, !PT ;  /* 0x0000000929297c10 */ /* 0x000fe400087fe4ff */
[----:B------:R-:W-:Y:S01]  /*1120*/  IADD3 R3, P0, R15, R3, RZ ;  /* 0x000000030f037210 */ /* 0x000fe20007f1e0ff */
[----:B------:R-:W-:Y:S02]  /*1130*/  IMAD.X R18, RZ, RZ, R19, P1 ;  /* 0x000000ffff127224 */ /* 0x000fe400008e0613 */
[----:B------:R-:W3:Y:S02]  /*1140*/  LDG.E.EL R40, desc[UR4][R40.64] ;  /* 0x0000000428287981 */ /* 0x000ee4000c2e1900 */
[----:B------:R-:W-:Y:S02]  /*1150*/  IMAD.X R0, R18, 0x1, R0, P0 ;  /* 0x0000000112007824 */ /* 0x000fe400000e0600 */
[----:B------:R-:W-:-:S03]  /*1160*/  IMAD.SHL.U32 R46, R3, 0x4, RZ ;  /* 0x00000004032e7824 */ /* 0x000fc600078e00ff */
[----:B------:R-:W-:Y:S02]  /*1170*/  SHF.L.U64.HI R0, R3, 0x2, R0 ;  /* 0x0000000203007819 */ /* 0x000fe40000010200 */
[----:B------:R-:W-:-:S04]  /*1180*/  IADD3 R42, P0, R46, UR8, RZ ;  /* 0x000000082e2a7c10 */ /* 0x000fc8000ff1e0ff */
[----:B------:R-:W-:Y:S02]  /*1190*/  IADD3.X R43, R0, UR9, RZ, P0, !PT ;  /* 0x00000009002b7c10 */ /* 0x000fe400087fe4ff */
[----:B------:R-:W-:-:S03]  /*11a0*/  IADD3 R46, P0, R46, UR6, RZ ;  /* 0x000000062e2e7c10 */ /* 0x000fc6000ff1e0ff */
[----:B------:R-:W4:Y:S01]  /*11b0*/  LDG.E.EL R42, desc[UR4][R42.64] ;  /* 0x000000042a2a7981 */ /* 0x000f22000c2e1900 */
[----:B------:R-:W-:-:S05]  /*11c0*/  IADD3.X R47, R0, UR7, RZ, P0, !PT ;  /* 0x00000007002f7c10 */ /* 0x000fca00087fe4ff */
[----:B------:R-:W5:Y:S01]  /*11d0*/  LDG.E.EL R3, desc[UR4][R46.64] ;  /* 0x000000042e037981 */ /* 0x000f62000c2e1900 */
[----:B---3--:R-:W-:-:S04]  /*11e0*/  FADD R19, R31, R40 ;  /* 0x000000281f137221 */ /* 0x008fc80000000000 */
[----:B--2---:R-:W-:Y:S01]  /*11f0*/  FADD R44, R44, R19 ;  /* 0x000000132c2c7221 */ /* 0x004fe20000000000 */
[----:B------:R-:W-:-:S05]  /*1200*/  IADD3 R19, P0, R13, R2, RZ ;  /* 0x000000020d137210 */ /* 0x000fca0007f1e0ff */
[----:B------:R-:W-:Y:S02]  /*1210*/  IMAD.X R40, R16, 0x1, R7, P0 ;  /* 0x0000000110287824 */ /* 0x000fe400000e0607 */
[----:B----4-:R-:W-:-:S04]  /*1220*/  FADD R0, R31, R42 ;  /* 0x0000002a1f007221 */ /* 0x010fc80000000000 */
[----:B-----5:R-:W-:Y:S01]  /*1230*/  FADD R3, R3, R0 ;  /* 0x0000000003037221 */ /* 0x020fe20000000000 */
[C---:B------:R-:W-:Y:S01]  /*1240*/  IMAD.SHL.U32 R0, R19.reuse, 0x4, RZ ;  /* 0x0000000413007824 */ /* 0x040fe200078e00ff */
[----:B------:R-:W-:-:S04]  /*1250*/  SHF.L.U64.HI R19, R19, 0x2, R40 ;  /* 0x0000000213137819 */ /* 0x000fc80000010228 */
[----:B------:R-:W-:-:S04]  /*1260*/  IADD3 R40, P0, R0, UR8, RZ ;  /* 0x0000000800287c10 */ /* 0x000fc8000ff1e0ff */
[----:B------:R-:W-:Y:S02]  /*1270*/  IADD3.X R41, R19, UR9, RZ, P0, !PT ;  /* 0x0000000913297c10 */ /* 0x000fe400087fe4ff */
[----:B------:R-:W-:-:S03]  /*1280*/  IADD3 R42, P0, R0, UR6, RZ ;  /* 0x00000006002a7c10 */ /* 0x000fc6000ff1e0ff */
[----:B------:R-:W2:Y:S01]  /*1290*/  LDG.E.EL R40, desc[UR4][R40.64] ;  /* 0x0000000428287981 */ /* 0x000ea2000c2e1900 */
[----:B------:R-:W-:-:S05]  /*12a0*/  IADD3.X R43, R19, UR7, RZ, P0, !PT ;  /* 0x00000007132b7c10 */ /* 0x000fca00087fe4ff */
[----:B------:R-:W3:Y:S01]  /*12b0*/  LDG.E.EL R0, desc[UR4][R42.64] ;  /* 0x000000042a007981 */ /* 0x000ee2000c2e1900 */
[----:B------:R-:W-:Y:S01]  /*12c0*/  FADD R3, -R44, R3 ;  /* 0x000000032c037221 */ /* 0x000fe20000000100 */
[----:B------:R-:W-:-:S03]  /*12d0*/  IADD3 R45, P0, R2, R37, RZ ;  /* 0x00000025022d7210 */ /* 0x000fc60007f1e0ff */
[----:B------:R-:W-:Y:S02]  /*12e0*/  FFMA R3, R11, R3, R44 ;  /* 0x000000030b037223 */ /* 0x000fe4000000002c */
[----:B------:R-:W-:Y:S02]  /*12f0*/  IMAD.X R46, R7, 0x1, R38, P0 ;  /* 0x00000001072e7824 */ /* 0x000fe400000e0626 */
[----:B------:R-:W-:Y:S02]  /*1300*/  IMAD.SHL.U32 R44, R45, 0x4, RZ ;  /* 0x000000042d2c7824 */ /* 0x000fe400078e00ff */
[----:B--2---:R-:W-:-:S03]  /*1310*/  FADD R19, R31, R40 ;  /* 0x000000281f137221 */ /* 0x004fc60000000000 */
[----:B------:R-:W-:Y:S01]  /*1320*/  IADD3 R40, P0, R44, UR8, RZ ;  /* 0x000000082c287c10 */ /* 0x000fe2000ff1e0ff */
[----:B---3--:R-:W-:Y:S01]  /*1330*/  FADD R0, R0, R19 ;  /* 0x0000001300007221 */ /* 0x008fe20000000000 */
[----:B------:R-:W-:-:S04]  /*1340*/  SHF.L.U64.HI R19, R45, 0x2, R46 ;  /* 0x000000022d137819 */ /* 0x000fc8000001022e */
[----:B------:R-:W-:Y:S02]  /*1350*/  IADD3.X R41, R19, UR9, RZ, P0, !PT ;  /* 0x0000000913297c10 */ /* 0x000fe400087fe4ff */
[----:B------:R-:W-:-:S03]  /*1360*/  IADD3 R44, P0, R44, UR6, RZ ;  /* 0x000000062c2c7c10 */ /* 0x000fc6000ff1e0ff */
[----:B------:R-:W2:Y:S01]  /*1370*/  LDG.E.EL R40, desc[UR4][R40.64] ;  /* 0x0000000428287981 */ /* 0x000ea2000c2e1900 */
[----:B------:R-:W-:-:S05]  /*1380*/  IADD3.X R45, R19, UR7, RZ, P0, !PT ;  /* 0x00000007132d7c10 */ /* 0x000fca00087fe4ff */
[----:B------:R-:W3:Y:S01]  /*1390*/  LDG.E.EL R44, desc[UR4][R44.64] ;  /* 0x000000042c2c7981 */ /* 0x000ee2000c2e1900 */
[----:B------:R-:W-:-:S05]  /*13a0*/  IADD3 R46, P0, R2, R17, RZ ;  /* 0x00000011022e7210 */ /* 0x000fca0007f1e0ff */
[----:B------:R-:W-:Y:S02]  /*13b0*/  IMAD.X R43, R7, 0x1, R14, P0 ;  /* 0x00000001072b7824 */ /* 0x000fe400000e060e */
[----:B--2---:R-:W-:-:S04]  /*13c0*/  FADD R19, R31, R40 ;  /* 0x000000281f137221 */ /* 0x004fc80000000000 */
[----:B---3--:R-:W-:-:S04]  /*13d0*/  FADD R19, R44, R19 ;  /* 0x000000132c137221 */ /* 0x008fc80000000000 */
[----:B------:R-:W-:-:S04]  /*13e0*/  FADD R0, -R19, R0 ;  /* 0x0000000013007221 */ /* 0x000fc80000000100 */
[----:B------:R-:W-:Y:S01]  /*13f0*/  FFMA R19, R10, R0, R19 ;  /* 0x000000000a137223 */ /* 0x000fe20000000013 */
[C---:B------:R-:W-:Y:S01]  /*1400*/  IMAD.SHL.U32 R0, R46.reuse, 0x4, RZ ;  /* 0x000000042e007824 */ /* 0x040fe200078e00ff */
[----:B------:R-:W-:-:S04]  /*1410*/  SHF.L.U64.HI R46, R46, 0x2, R43 ;  /* 0x000000022e2e7819 */ /* 0x000fc8000001022b */
[----:B------:R-:W-:-:S04]  /*1420*/  IADD3 R42, P0, R0, UR6, RZ ;  /* 0x00000006002a7c10 */ /* 0x000fc8000ff1e0ff */
[----:B------:R-:W-:Y:S02]  /*1430*/  IADD3.X R43, R46, UR7, RZ, P0, !PT ;  /* 0x000000072e2b7c10 */ /* 0x000fe400087fe4ff */
[----:B------:R-:W-:-:S03]  /*1440*/  IADD3 R40, P0, R0, UR8, RZ ;  /* 0x0000000800287c10 */ /* 0x000fc6000ff1e0ff */
[----:B------:R-:W2:Y:S01]  /*1450*/  LDG.E.EL R42, desc[UR4][R42.64] ;  /* 0x000000042a2a7981 */ /* 0x000ea2000c2e1900 */
[----:B------:R-:W-:Y:S02]  /*1460*/  IADD3.X R41, R46, UR9, RZ, P0, !PT ;  /* 0x000000092e297c10 */ /* 0x000fe400087fe4ff */
[----:B------:R-:W-:-:S03]  /*1470*/  IADD3 R0, P0, R15, R2, RZ ;  /* 0x000000020f007210 */ /* 0x000fc60007f1e0ff */
[----:B------:R-:W3:Y:S02]  /*1480*/  LDG.E.EL R40, desc[UR4][R40.64] ;  /* 0x0000000428287981 */ /* 0x000ee4000c2e1900 */
[----:B------:R-:W-:Y:S02]  /*1490*/  IMAD.X R7, R18, 0x1, R7, P0 ;  /* 0x0000000112077824 */ /* 0x000fe400000e0607 */
[----:B------:R-:W-:-:S03]  /*14a0*/  IMAD.SHL.U32 R48, R0, 0x4, RZ ;  /* 0x0000000400307824 */ /* 0x000fc600078e00ff */
[----:B------:R-:W-:Y:S02]  /*14b0*/  SHF.L.U64.HI R0, R0, 0x2, R7 ;  /* 0x0000000200007819 */ /* 0x000fe40000010207 */
[----:B------:R-:W-:-:S04]  /*14c0*/  IADD3 R44, P0, R48, UR8, RZ ;  /* 0x00000008302c7c10 */ /* 0x000fc8000ff1e0ff */
[----:B------:R-:W-:-:S05]  /*14d0*/  IADD3.X R45, R0, UR9, RZ, P0, !PT ;  /* 0x00000009002d7c10 */ /* 0x000fca00087fe4ff */
[----:B------:R-:W4:Y:S01]  /*14e0*/  LDG.E.EL R44, desc[UR4][R44.64] ;  /* 0x000000042c2c7981 */ /* 0x000f22000c2e1900 */
[----:B------:R-:W-:-:S04]  /*14f0*/  IADD3 R48, P0, R48, UR6, RZ ;  /* 0x0000000630307c10 */ /* 0x000fc8000ff1e0ff */
[----:B------:R-:W-:-:S05]  /*1500*/  IADD3.X R49, R0, UR7, RZ, P0, !PT ;  /* 0x0000000700317c10 */ /* 0x000fca00087fe4ff */
[----:B------:R-:W5:Y:S01]  /*1510*/  LDG.E.EL R48, desc[UR4][R48.64] ;  /* 0x0000000430307981 */ /* 0x000f62000c2e1900 */
[----:B---3--:R-:W-:-:S04]  /*1520*/  FADD R7, R31, R40 ;  /* 0x000000281f077221 */ /* 0x008fc80000000000 */
[----:B--2---:R-:W-:Y:S01]  /*1530*/  FADD R2, R42, R7 ;  /* 0x000000072a027221 */ /* 0x004fe20000000000 */
[----:B------:R-:W-:-:S05]  /*1540*/  IADD3 R7, P0, R21, R26, RZ ;  /* 0x0000001a15077210 */ /* 0x000fca0007f1e0ff */
[----:B------:R-:W-:Y:S02]  /*1550*/  IMAD.X R40, R30, 0x1, R25, P0 ;  /* 0x000000011e287824 */ /* 0x000fe400000e0619 */
[----:B------:R-:W-:-:S03]  /*1560*/  IMAD.SHL.U32 R0, R7, 0x4, RZ ;  /* 0x0000000407007824 */ /* 0x000fc600078e00ff */
[----:B------:R-:W-:Y:S01]  /*1570*/  SHF.L.U64.HI R7, R7, 0x2, R40 ;  /* 0x0000000207077819 */ /* 0x000fe20000010228 */
[----:B----4-:R-:W-:Y:S01]  /*1580*/  FADD R41, R31, R44 ;  /* 0x0000002c1f297221 */ /* 0x010fe20000000000 */
[----:B------:R-:W-:Y:S02]  /*1590*/  IADD3 R44, P0, R0, UR6, RZ ;  /* 0x00000006002c7c10 */ /* 0x000fe4000ff1e0ff */
[----:B------:R-:W-:Y:S02]  /*15a0*/  IADD3 R46, P1, R0, UR8, RZ ;  /* 0x00000008002e7c10 */ /* 0x000fe4000ff3e0ff */
[----:B------:R-:W-:Y:S02]  /*15b0*/  IADD3.X R45, R7, UR7, RZ, P0, !PT ;  /* 0x00000007072d7c10 */ /* 0x000fe400087fe4ff */
[----:B------:R-:W-:Y:S02]  /*15c0*/  IADD3.X R47, R7, UR9, RZ, P1, !PT ;  /* 0x00000009072f7c10 */ /* 0x000fe40008ffe4ff */
[----:B------:R-:W-:Y:S01]  /*15d0*/  IADD3 R21, P0, R21, R24, RZ ;  /* 0x0000001815157210 */ /* 0x000fe20007f1e0ff */
[----:B------:R0:W2:Y:S04]  /*15e0*/  LDG.E.EL R31, desc[UR4][R44.64] ;  /* 0x000000042c1f7981 */ /* 0x0000a8000c2e1900 */
[----:B------:R1:W3:Y:S01]  /*15f0*/  LDG.E.EL R7, desc[UR4][R46.64] ;  /* 0x000000042e077981 */ /* 0x0002e2000c2e1900 */
[----:B------:R-:W-:-:S02]  /*1600*/  IMAD.SHL.U32 R42, R21, 0x4, RZ ;  /* 0x00000004152a7824 */ /* 0x000fc400078e00ff */
[----:B------:R-:W-:-:S03]  /*1610*/  IMAD.X R0, R30, 0x1, R27, P0 ;  /* 0x000000011e007824 */ /* 0x000fc600000e061b */
[----:B------:R-:W-:Y:S02]  /*1620*/  IADD3 R40, P0, R42, UR6, RZ ;  /* 0x000000062a287c10 */ /* 0x000fe4000ff1e0ff */
[----:B------:R-:W-:Y:S02]  /*1630*/  SHF.L.U64.HI R0, R21, 0x2, R0 ;  /* 0x0000000215007819 */ /* 0x000fe40000010200 */
[----:B------:R-:W-:Y:S01]  /*1640*/  IADD3 R42, P1, R42, UR8, RZ ;  /* 0x000000082a2a7c10 */ /* 0x000fe2000ff3e0ff */
[----:B-----5:R-:W-:Y:S01]  /*1650*/  FADD R49, R48, R41 ;  /* 0x0000002930317221 */ /* 0x020fe20000000000 */
[----:B------:R-:W-:Y:S02]  /*1660*/  IADD3.X R41, R0, UR7, RZ, P0, !PT ;  /* 0x0000000700297c10 */ /* 0x000fe400087fe4ff */
[----:B------:R-:W-:Y:S02]  /*1670*/  IADD3.X R43, R0, UR9, RZ, P1, !PT ;  /* 0x00000009002b7c10 */ /* 0x000fe40008ffe4ff */
[----:B------:R-:W-:Y:S01]  /*1680*/  IADD3 R0, P0, R26, R4, RZ ;  /* 0x000000041a007210 */ /* 0x000fe20007f1e0ff */
[----:B------:R-:W4:Y:S04]  /*1690*/  LDG.E.EL R30, desc[UR4][R40.64] ;  /* 0x00000004281e7981 */ /* 0x000f28000c2e1900 */
[----:B0-----:R-:W-:Y:S01]  /*16a0*/  IMAD.X R45, R25, 0x1, R20, P0 ;  /* 0x00000001192d7824 */ /* 0x001fe200000e0614 */
[----:B------:R0:W5:Y:S01]  /*16b0*/  LDG.E.EL R21, desc[UR4][R42.64] ;  /* 0x000000042a157981 */ /* 0x000162000c2e1900 */
[----:B------:R-:W-:-:S03]  /*16c0*/  IMAD.SHL.U32 R44, R0, 0x4, RZ ;  /* 0x00000004002c7824 */ /* 0x000fc600078e00ff */
[----:B------:R-:W-:Y:S02]  /*16d0*/  SHF.L.U64.HI R0, R0, 0x2, R45 ;  /* 0x0000000200007819 */ /* 0x000fe4000001022d */
[----:B-1----:R-:W-:-:S04]  /*16e0*/  IADD3 R46, P0, R44, UR8, RZ ;  /* 0x000000082c2e7c10 */ /* 0x002fc8000ff1e0ff */
[----:B------:R-:W-:Y:S02]  /*16f0*/  IADD3.X R47, R0, UR9, RZ, P0, !PT ;  /* 0x00000009002f7c10 */ /* 0x000fe400087fe4ff */
[----:B------:R-:W-:-:S03]  /*1700*/  IADD3 R44, P0, R44, UR6, RZ ;  /* 0x000000062c2c7c10 */ /* 0x000fc6000ff1e0ff */
[----:B------:R-:W4:Y:S01]  /*1710*/  LDG.E.EL R41, desc[UR4][R46.64] ;  /* 0x000000042e297981 */ /* 0x000f22000c2e1900 */
[----:B------:R-:W-:-:S05]  /*1720*/  IADD3.X R45, R0, UR7, RZ, P0, !PT ;  /* 0x00000007002d7c10 */ /* 0x000fca00087fe4ff */
[----:B------:R1:W4:Y:S01]  /*1730*/  LDG.E.EL R40, desc[UR4][R44.64] ;  /* 0x000000042c287981 */ /* 0x000322000c2e1900 */
[----:B------:R-:W-:-:S05]  /*1740*/  IADD3 R4, P0, R24, R4, RZ ;  /* 0x0000000418047210 */ /* 0x000fca0007f1e0ff */
[----:B0-----:R-:W-:Y:S02]  /*1750*/  IMAD.X R43, R27, 0x1, R20, P0 ;  /* 0x000000011b2b7824 */ /* 0x001fe400000e0614 */
[----:B------:R-:W-:-:S03]  /*1760*/  IMAD.SHL.U32 R48, R4, 0x4, RZ ;  /* 0x0000000404307824 */ /* 0x000fc600078e00ff */
[----:B------:R-:W-:Y:S02]  /*1770*/  SHF.L.U64.HI R0, R4, 0x2, R43 ;  /* 0x0000000204007819 */ /* 0x000fe4000001022b */
[----:B------:R-:W-:Y:S01]  /*1780*/  IADD3 R42, P0, R48, UR8, RZ ;  /* 0x00000008302a7c10 */ /* 0x000fe2000ff1e0ff */
[----:B------:R-:W-:-:S03]  /*1790*/  FADD R49, -R2, R49 ;  /* 0x0000003102317221 */ /* 0x000fc60000000100 */
[----:B------:R-:W-:Y:S02]  /*17a0*/  IADD3.X R43, R0, UR9, RZ, P0, !PT ;  /* 0x00000009002b7c10 */ /* 0x000fe400087fe4ff */
[----:B------:R-:W-:Y:S01]  /*17b0*/  IADD3 R48, P0, R48, UR6, RZ ;  /* 0x0000000630307c10 */ /* 0x000fe2000ff1e0ff */
[----:B------:R-:W-:-:S03]  /*17c0*/  FFMA R2, R11, R49, R2 ;  /* 0x000000310b027223 */ /* 0x000fc60000000002 */
[----:B------:R-:W-:Y:S01]  /*17d0*/  IADD3.X R49, R0, UR7, RZ, P0, !PT ;  /* 0x0000000700317c10 */ /* 0x000fe200087fe4ff */
[----:B------:R-:W4:Y:S04]  /*17e0*/  LDG.E.EL R43, desc[UR4][R42.64] ;  /* 0x000000042a2b7981 */ /* 0x000f28000c2e1900 */
[----:B------:R0:W4:Y:S01]  /*17f0*/  LDG.E.EL R4, desc[UR4][R48.64] ;  /* 0x0000000430047981 */ /* 0x000122000c2e1900 */
[----:B------:R-:W-:Y:S01]  /*1800*/  FADD R0, -R19, R39 ;  /* 0x0000002713007221 */ /* 0x000fe20000000100 */
[----:B------:R-:W-:-:S03]  /*1810*/  FADD R3, -R2, R3 ;  /* 0x0000000302037221 */ /* 0x000fc60000000100 */
[C---:B------:R-:W-:Y:S01]  /*1820*/  FFMA R0, R28.reuse, R0, R19 ;  /* 0x000000001c007223 */ /* 0x040fe20000000013 */
[----:B------:R-:W-:Y:S01]  /*1830*/  IADD3 R19, P0, R24, R29, RZ ;  /* 0x0000001d18137210 */ /* 0x000fe20007f1e0ff */
[----:B------:R-:W-:-:S04]  /*1840*/  FFMA R2, R28, R3, R2 ;  /* 0x000000031c027223 */ /* 0x000fc80000000002 */
[----:B------:R-:W-:Y:S02]  /*1850*/  IMAD.X R28, R27, 0x1, R32, P0 ;  /* 0x000000011b1c7824 */ /* 0x000fe400000e0620 */
[C---:B------:R-:W-:Y:S01]  /*1860*/  IMAD.SHL.U32 R20, R19.reuse, 0x4, RZ ;  /* 0x0000000413147824 */ /* 0x040fe200078e00ff */
[----:B------:R-:W-:Y:S02]  /*1870*/  IADD3 R29, P1, R26, R29, RZ ;  /* 0x0000001d1a1d7210 */ /* 0x000fe40007f3e0ff */
[----:B------:R-:W-:Y:S02]  /*1880*/  SHF.L.U64.HI R19, R19, 0x2, R28 ;  /* 0x0000000213137819 */ /* 0x000fe4000001021c */
[----:B------:R-:W-:Y:S01]  /*1890*/  IADD3 R50, P0, R20, UR6, RZ ;  /* 0x0000000614327c10 */ /* 0x000fe2000ff1e0ff */
[----:B-1----:R-:W-:-:S03]  /*18a0*/  IMAD.SHL.U32 R44, R29, 0x4, RZ ;  /* 0x000000041d2c7824 */ /* 0x002fc600078e00ff */
[----:B------:R-:W-:Y:S02]  /*18b0*/  IADD3.X R51, R19, UR7, RZ, P0, !PT ;  /* 0x0000000713337c10 */ /* 0x000fe400087fe4ff */
[----:B0-----:R-:W-:Y:S01]  /*18c0*/  IADD3 R48, P0, R20, UR8, RZ ;  /* 0x0000000814307c10 */ /* 0x001fe2000ff1e0ff */
[----:B------:R-:W-:Y:S02]  /*18d0*/  IMAD.X R20, R25, 0x1, R32, P1 ;  /* 0x0000000119147824 */ /* 0x000fe400008e0620 */
[----:B------:R-:W4:Y:S01]  /*18e0*/  LDG.E.EL R3, desc[UR4][R50.64] ;  /* 0x0000000432037981 */ /* 0x000f22000c2e1900 */
[----:B------:R-:W-:Y:S02]  /*18f0*/  IADD3.X R49, R19, UR9, RZ, P0, !PT ;  /* 0x0000000913317c10 */ /* 0x000fe400087fe4ff */
[----:B------:R-:W-:Y:S02]  /*1900*/  IADD3 R46, P0, R44, UR6, RZ ;  /* 0x000000062c2e7c10 */ /* 0x000fe4000ff1e0ff */
[----:B------:R-:W-:Y:S01]  /*1910*/  SHF.L.U64.HI R20, R29, 0x2, R20 ;  /* 0x000000021d147819 */ /* 0x000fe20000010214 */
[----:B------:R0:W4:Y:S01]  /*1920*/  LDG.E.EL R19, desc[UR4][R48.64] ;  /* 0x0000000430137981 */ /* 0x000122000c2e1900 */
[----:B------:R-:W-:-:S02]  /*1930*/  IADD3 R44, P1, R44, UR8, RZ ;  /* 0x000000082c2c7c10 */ /* 0x000fc4000ff3e0ff */
[----:B------:R-:W-:Y:S02]  /*1940*/  IADD3.X R47, R20, UR7, RZ, P0, !PT ;  /* 0x00000007142f7c10 */ /* 0x000fe400087fe4ff */
[----:B------:R-:W-:-:S03]  /*1950*/  IADD3.X R45, R20, UR9, RZ, P1, !PT ;  /* 0x00000009142d7c10 */ /* 0x000fc60008ffe4ff */
[----:B------:R-:W4:Y:S04]  /*1960*/  LDG.E.EL R28, desc[UR4][R46.64] ;  /* 0x000000042e1c7981 */ /* 0x000f28000c2e1900 */
[----:B------:R1:W4:Y:S01]  /*1970*/  LDG.E.EL R29, desc[UR4][R44.64] ;  /* 0x000000042c1d7981 */ /* 0x000322000c2e1900 */
[----:B---3--:R-:W-:Y:S01]  /*1980*/  FADD R20, R22, R7 ;  /* 0x0000000716147221 */ /* 0x008fe20000000000 */
[----:B------:R-:W-:-:S03]  /*1990*/  IADD3 R7, P0, R33, R26, RZ ;  /* 0x0000001a21077210 */ /* 0x000fc60007f1e0ff */
[----:B--2---:R-:W-:Y:S02]  /*19a0*/  FADD R31, R31, R20 ;  /* 0x000000141f1f7221 */ /* 0x004fe40000000000 */
[C---:B------:R-:W-:Y:S02]  /*19b0*/  IMAD.X R20, R36.reuse, 0x1, R25, P0 ;  /* 0x0000000124147824 */ /* 0x040fe400000e0619 */
[C---:B0-----:R-:W-:Y:S01]  /*19c0*/  IMAD.SHL.U32 R48, R7.reuse, 0x4, RZ ;  /* 0x0000000407307824 */ /* 0x041fe200078e00ff */
[----:B------:R-:W-:Y:S02]  /*19d0*/  IADD3 R33, P1, R33, R24, RZ ;  /* 0x0000001821217210 */ /* 0x000fe40007f3e0ff */
[----:B------:R-:W-:Y:S02]  /*19e0*/  SHF.L.U64.HI R20, R7, 0x2, R20 ;  /* 0x0000000207147819 */ /* 0x000fe40000010214 */
[----:B------:R-:W-:Y:S01]  /*19f0*/  IADD3 R50, P0, R48, UR6, RZ ;  /* 0x0000000630327c10 */ /* 0x000fe2000ff1e0ff */
[----:B------:R-:W-:-:S02]  /*1a00*/  IMAD.X R36, R36, 0x1, R27, P1 ;  /* 0x0000000124247824 */ /* 0x000fc400008e061b */
[----:B-1----:R-:W-:Y:S01]  /*1a10*/  IMAD.SHL.U32 R44, R33, 0x4, RZ ;  /* 0x00000004212c7824 */ /* 0x002fe200078e00ff */
[----:B------:R-:W-:Y:S02]  /*1a20*/  IADD3.X R51, R20, UR7, RZ, P0, !PT ;  /* 0x0000000714337c10 */ /* 0x000fe400087fe4ff */
[----:B------:R-:W-:Y:S01]  /*1a30*/  IADD3 R48, P0, R48, UR8, RZ ;  /* 0x0000000830307c10 */ /* 0x000fe2000ff1e0ff */
[----:B-----5:R-:W-:-:S03]  /*1a40*/  FADD R39, R22, R21 ;  /* 0x0000001516277221 */ /* 0x020fc60000000000 */
[----:B------:R-:W-:Y:S01]  /*1a50*/  IADD3.X R49, R20, UR9, RZ, P0, !PT ;  /* 0x0000000914317c10 */ /* 0x000fe200087fe4ff */
[----:B------:R-:W2:Y:S01]  /*1a60*/  LDG.E.EL R7, desc[UR4][R50.64] ;  /* 0x0000000432077981 */ /* 0x000ea2000c2e1900 */
[----:B------:R-:W-:Y:S02]  /*1a70*/  SHF.L.U64.HI R20, R33, 0x2, R36 ;  /* 0x0000000221147819 */ /* 0x000fe40000010224 */
[----:B------:R-:W-:Y:S01]  /*1a80*/  IADD3 R46, P0, R44, UR6, RZ ;  /* 0x000000062c2e7c10 */ /* 0x000fe2000ff1e0ff */
[----:B------:R0:W3:Y:S03]  /*1a90*/  LDG.E.EL R33, desc[UR4][R48.64] ;  /* 0x0000000430217981 */ /* 0x0000e6000c2e1900 */
[----:B------:R-:W-:Y:S02]  /*1aa0*/  IADD3.X R47, R20, UR7, RZ, P0, !PT ;  /* 0x00000007142f7c10 */ /* 0x000fe400087fe4ff */
[----:B------:R-:W-:Y:S01]  /*1ab0*/  IADD3 R44, P0, R44, UR8, RZ ;  /* 0x000000082c2c7c10 */ /* 0x000fe2000ff1e0ff */
[----:B----4-:R-:W-:-:S03]  /*1ac0*/  FADD R41, R22, R41 ;  /* 0x0000002916297221 */ /* 0x010fc60000000000 */
[----:B------:R-:W-:Y:S01]  /*1ad0*/  IADD3.X R45, R20, UR9, RZ, P0, !PT ;  /* 0x00000009142d7c10 */ /* 0x000fe200087fe4ff */
[----:B------:R-:W-:Y:S01]  /*1ae0*/  FADD R30, R30, R39 ;  /* 0x000000271e1e7221 */ /* 0x000fe20000000000 */
[----:B------:R-:W-:Y:S01]  /*1af0*/  IADD3 R20, P0, R24, R37, RZ ;  /* 0x0000002518147210 */ /* 0x000fe20007f1e0ff */
[----:B------:R1:W4:Y:S01]  /*1b00*/  LDG.E.EL R32, desc[UR4][R46.64] ;  /* 0x000000042e207981 */ /* 0x000322000c2e1900 */
[----:B0-----:R-:W-:-:S03]  /*1b10*/  FADD R49, R40, R41 ;  /* 0x0000002928317221 */ /* 0x001fc60000000000 */
[--C-:B------:R-:W-:Y:S01]  /*1b20*/  IMAD.X R39, R27, 0x1, R38.reuse, P0 ;  /* 0x000000011b277824 */ /* 0x100fe200000e0626 */
[----:B------:R0:W5:Y:S01]  /*1b30*/  LDG.E.EL R21, desc[UR4][R44.64] ;  /* 0x000000042c157981 */ /* 0x000162000c2e1900 */
[C---:B------:R-:W-:Y:S01]  /*1b40*/  IMAD.SHL.U32 R40, R20.reuse, 0x4, RZ ;  /* 0x0000000414287824 */ /* 0x040fe200078e00ff */
[----:B------:R-:W-:Y:S02]  /*1b50*/  IADD3 R37, P1, R26, R37, RZ ;  /* 0x000000251a257210 */ /* 0x000fe40007f3e0ff */
[----:B------:R-:W-:Y:S02]  /*1b60*/  SHF.L.U64.HI R20, R20, 0x2, R39 ;  /* 0x0000000214147819 */ /* 0x000fe40000010227 */
[----:B-1----:R-:W-:Y:S01]  /*1b70*/  IADD3 R46, P0, R40, UR6, RZ ;  /* 0x00000006282e7c10 */ /* 0x002fe2000ff1e0ff */
[----:B------:R-:W-:-:S03]  /*1b80*/  IMAD.X R38, R25, 0x1, R38, P1 ;  /* 0x0000000119267824 */ /* 0x000fc600008e0626 */
[----:B------:R-:W-:Y:S01]  /*1b90*/  IADD3.X R47, R20, UR7, RZ, P0, !PT ;  /* 0x00000007142f7c10 */ /* 0x000fe200087fe4ff */
[----:B0-----:R-:W-:Y:S01]  /*1ba0*/  IMAD.SHL.U32 R44, R37, 0x4, RZ ;  /* 0x00000004252c7824 */ /* 0x001fe200078e00ff */
[----:B------:R-:W-:-:S03]  /*1bb0*/  IADD3 R40, P0, R40, UR8, RZ ;  /* 0x0000000828287c10 */ /* 0x000fc6000ff1e0ff */
[----:B------:R0:W4:Y:S01]  /*1bc0*/  LDG.E.EL R39, desc[UR4][R46.64] ;  /* 0x000000042e277981 */ /* 0x000122000c2e1900 */
[----:B------:R-:W-:Y:S02]  /*1bd0*/  IADD3.X R41, R20, UR9, RZ, P0, !PT ;  /* 0x0000000914297c10 */ /* 0x000fe400087fe4ff */
[----:B------:R-:W-:Y:S02]  /*1be0*/  SHF.L.U64.HI R20, R37, 0x2, R38 ;  /* 0x0000000225147819 */ /* 0x000fe40000010226 */
[----:B------:R-:W-:Y:S01]  /*1bf0*/  IADD3 R36, P0, R44, UR6, RZ ;  /* 0x000000062c247c10 */ /* 0x000fe2000ff1e0ff */
[----:B------:R-:W-:Y:S01]  /*1c00*/  FADD R43, R22, R43 ;  /* 0x0000002b162b7221 */ /* 0x000fe20000000000 */
[----:B------:R1:W4:Y:S02]  /*1c10*/  LDG.E.EL R41, desc[UR4][R40.64] ;  /* 0x0000000428297981 */ /* 0x000324000c2e1900 */
[----:B------:R-:W-:Y:S02]  /*1c20*/  IADD3.X R37, R20, UR7, RZ, P0, !PT ;  /* 0x0000000714257c10 */ /* 0x000fe400087fe4ff */
[----:B------:R-:W-:Y:S01]  /*1c30*/  IADD3 R44, P0, R44, UR8, RZ ;  /* 0x000000082c2c7c10 */ /* 0x000fe2000ff1e0ff */
[----:B------:R-:W-:Y:S01]  /*1c40*/  FADD R43, R4, R43 ;  /* 0x0000002b042b7221 */ /* 0x000fe20000000000 */
[----:B0-----:R-:W-:Y:S01]  /*1c50*/  IADD3 R46, P1, R13, R24, RZ ;  /* 0x000000180d2e7210 */ /* 0x001fe20007f3e0ff */
[----:B------:R-:W4:Y:S01]  /*1c60*/  LDG.E.EL R36, desc[UR4][R36.64] ;  /* 0x0000000424247981 */ /* 0x000f22000c2e1900 */
[----:B------:R-:W-:Y:S01]  /*1c70*/  IADD3.X R45, R20, UR9, RZ, P0, !PT ;  /* 0x00000009142d7c10 */ /* 0x000fe200087fe4ff */
[----:B------:R-:W-:Y:S01]  /*1c80*/  FADD R20, -R49, R31 ;  /* 0x0000001f31147221 */ /* 0x000fe20000000100 */
[----:B------:R-:W-:Y:S01]  /*1c90*/  IADD3 R31, P0, R13, R26, RZ ;  /* 0x0000001a0d1f7210 */ /* 0x000fe20007f1e0ff */
[----:B------:R-:W-:-:S03]  /*1ca0*/  IMAD.X R13, R16, 0x1, R27, P1 ;  /* 0x00000001100d7824 */ /* 0x000fc600008e061b */
[----:B------:R-:W4:Y:S01]  /*1cb0*/  LDG.E.EL R45, desc[UR4][R44.64] ;  /* 0x000000042c2d7981 */ /* 0x000f22000c2e1900 */
[----:B------:R-:W-:Y:S02]  /*1cc0*/  IMAD.X R4, R16, 0x1, R25, P0 ;  /* 0x0000000110047824 */ /* 0x000fe400000e0619 */
[----:B------:R-:W-:-:S03]  /*1cd0*/  IMAD.SHL.U32 R50, R31, 0x4, RZ ;  /* 0x000000041f327824 */ /* 0x000fc600078e00ff */
[----:B------:R-:W-:Y:S02]  /*1ce0*/  SHF.L.U64.HI R4, R31, 0x2, R4 ;  /* 0x000000021f047819 */ /* 0x000fe40000010204 */
[----:B------:R-:W-:Y:S02]  /*1cf0*/  IADD3 R52, P0, R50, UR6, RZ ;  /* 0x0000000632347c10 */ /* 0x000fe4000ff1e0ff */
[C---:B------:R-:W-:Y:S01]  /*1d00*/  SHF.L.U64.HI R13, R46.reuse, 0x2, R13 ;  /* 0x000000022e0d7819 */ /* 0x040fe2000001020d */
[----:B------:R-:W-:Y:S01]  /*1d10*/  IMAD.SHL.U32 R46, R46, 0x4, RZ ;  /* 0x000000042e2e7824 */ /* 0x000fe200078e00ff */
[----:B------:R-:W-:Y:S02]  /*1d20*/  IADD3.X R53, R4, UR7, RZ, P0, !PT ;  /* 0x0000000704357c10 */ /* 0x000fe400087fe4ff */
[----:B------:R-:W-:Y:S01]  /*1d30*/  IADD3 R50, P0, R50, UR8, RZ ;  /* 0x0000000832327c10 */ /* 0x000fe2000ff1e0ff */
[----:B------:R-:W-:Y:S02]  /*1d40*/  FFMA R20, R8, R20, R49 ;  /* 0x0000001408147223 */ /* 0x000fe40000000031 */
[----:B------:R-:W4:Y:S01]  /*1d50*/  LDG.E.EL R31, desc[UR4][R52.64] ;  /* 0x00000004341f7981 */ /* 0x000f22000c2e1900 */
[----:B------:R-:W-:-:S02]  /*1d60*/  IADD3.X R51, R4, UR9, RZ, P0, !PT ;  /* 0x0000000904337c10 */ /* 0x000fc400087fe4ff */
[----:B------:R-:W-:-:S03]  /*1d70*/  IADD3 R48, P0, R46, UR8, RZ ;  /* 0x000000082e307c10 */ /* 0x000fc6000ff1e0ff */
[----:B------:R-:W4:Y:S01]  /*1d80*/  LDG.E.EL R4, desc[UR4][R50.64] ;  /* 0x0000000432047981 */ /* 0x000f22000c2e1900 */
[----:B------:R-:W-:Y:S02]  /*1d90*/  IADD3.X R49, R13, UR9, RZ, P0, !PT ;  /* 0x000000090d317c10 */ /* 0x000fe400087fe4ff */
[----:B------:R-:W-:-:S03]  /*1da0*/  IADD3 R46, P0, R46, UR6, RZ ;  /* 0x000000062e2e7c10 */ /* 0x000fc6000ff1e0ff */
[----:B------:R-:W4:Y:S01]  /*1db0*/  LDG.E.EL R38, desc[UR4][R48.64] ;  /* 0x0000000430267981 */ /* 0x000f22000c2e1900 */
[----:B------:R-:W-:-:S05]  /*1dc0*/  IADD3.X R47, R13, UR7, RZ, P0, !PT ;  /* 0x000000070d2f7c10 */ /* 0x000fca00087fe4ff */
[----:B------:R0:W4:Y:S01]  /*1dd0*/  LDG.E.EL R16, desc[UR4][R46.64] ;  /* 0x000000042e107981 */ /* 0x000122000c2e1900 */
[----:B------:R-:W-:Y:S02]  /*1de0*/  IADD3 R13, P0, R24, R17, RZ ;  /* 0x00000011180d7210 */ /* 0x000fe40007f1e0ff */
[----:B------:R-:W-:-:S03]  /*1df0*/  IADD3 R17, P1, R26, R17, RZ ;  /* 0x000000111a117210 */ /* 0x000fc60007f3e0ff */
[----:B-1----:R-:W-:Y:S01]  /*1e00*/  IMAD.X R40, R27, 0x1, R14, P0 ;  /* 0x000000011b287824 */ /* 0x002fe200000e060e */
[----:B------:R-:W-:Y:S02]  /*1e10*/  IADD3 R26, P2, R15, R26, RZ ;  /* 0x0000001a0f1a7210 */ /* 0x000fe40007f5e0ff */
[----:B------:R-:W-:Y:S02]  /*1e20*/  IADD3 R24, P3, R15, R24, RZ ;  /* 0x000000180f187210 */ /* 0x000fe40007f7e0ff */
[C---:B------:R-:W-:Y:S01]  /*1e30*/  SHF.L.U64.HI R15, R13.reuse, 0x2, R40 ;  /* 0x000000020d0f7819 */ /* 0x040fe20000010228 */
[----:B------:R-:W-:Y:S02]  /*1e40*/  IMAD.SHL.U32 R13, R13, 0x4, RZ ;  /* 0x000000040d0d7824 */ /* 0x000fe400078e00ff */
[----:B------:R-:W-:-:S03]  /*1e50*/  IMAD.X R40, R25, 0x1, R14, P1 ;  /* 0x0000000119287824 */ /* 0x000fc600008e060e */
[----:B0-----:R-:W-:Y:S02]  /*1e60*/  IADD3 R46, P0, R13, UR6, RZ ;  /* 0x000000060d2e7c10 */ /* 0x001fe4000ff1e0ff */
[C---:B------:R-:W-:Y:S01]  /*1e70*/  SHF.L.U64.HI R40, R17.reuse, 0x2, R40 ;  /* 0x0000000211287819 */ /* 0x040fe20000010228 */
[----:B------:R-:W-:Y:S01]  /*1e80*/  IMAD.SHL.U32 R17, R17, 0x4, RZ ;  /* 0x0000000411117824 */ /* 0x000fe200078e00ff */
[----:B------:R-:W-:Y:S02]  /*1e90*/  IADD3.X R47, R15, UR7, RZ, P0, !PT ;  /* 0x000000070f2f7c10 */ /* 0x000fe400087fe4ff */
[----:B------:R-:W-:Y:S01]  /*1ea0*/  IADD3 R14, P0, R13, UR8, RZ ;  /* 0x000000080d0e7c10 */ /* 0x000fe2000ff1e0ff */
[----:B------:R-:W-:Y:S02]  /*1eb0*/  IMAD.X R25, R18, 0x1, R25, P2 ;  /* 0x0000000112197824 */ /* 0x000fe400010e0619 */
[----:B------:R-:W-:Y:S01]  /*1ec0*/  FADD R29, R22, R29 ;  /* 0x0000001d161d7221 */ /* 0x000fe20000000000 */
[----:B------:R-:W-:Y:S01]  /*1ed0*/  IMAD.X R27, R18, 0x1, R27, P3 ;  /* 0x00000001121b7824 */ /* 0x000fe200018e061b */
[----:B------:R-:W-:Y:S01]  /*1ee0*/  IADD3.X R15, R15, UR9, RZ, P0, !PT ;  /* 0x000000090f0f7c10 */ /* 0x000fe200087fe4ff */
[----:B------:R-:W-:Y:S01]  /*1ef0*/  FADD R30, -R43, R30 ;  /* 0x0000001e2b1e7221 */ /* 0x000fe20000000100 */
[----:B------:R-:W-:Y:S01]  /*1f00*/  IADD3 R50, P0, R17, UR6, RZ ;  /* 0x0000000611327c10 */ /* 0x000fe2000ff1e0ff */
[----:B------:R-:W-:Y:S01]  /*1f10*/  FADD R28, R28, R29 ;  /* 0x0000001d1c1c7221 */ /* 0x000fe20000000000 */
[----:B------:R0:W4:Y:S02]  /*1f20*/  LDG.E.EL R13, desc[UR4][R46.64] ;  /* 0x000000042e0d7981 */ /* 0x000124000c2e1900 */
[----:B------:R-:W-:-:S02]  /*1f30*/  IADD3.X R51, R40, UR7, RZ, P0, !PT ;  /* 0x0000000728337c10 */ /* 0x000fc400087fe4ff */
[----:B------:R-:W-:Y:S01]  /*1f40*/  IADD3 R48, P0, R17, UR8, RZ ;  /* 0x0000000811307c10 */ /* 0x000fe2000ff1e0ff */
[----:B------:R-:W-:Y:S01]  /*1f50*/  FFMA R43, R8, R30, R43 ;  /* 0x0000001e082b7223 */ /* 0x000fe2000000002b */
[----:B------:R-:W-:Y:S01]  /*1f60*/  SHF.L.U64.HI R25, R26, 0x2, R25 ;  /* 0x000000021a197819 */ /* 0x000fe20000010219 */
[----:B------:R-:W4:Y:S01]  /*1f70*/  LDG.E.EL R15, desc[UR4][R14.64] ;  /* 0x000000040e0f7981 */ /* 0x000f22000c2e1900 */
[----:B------:R-:W-:Y:S01]  /*1f80*/  IADD3.X R49, R40, UR9, RZ, P0, !PT ;  /* 0x0000000928317c10 */ /* 0x000fe200087fe4ff */
[----:B------:R-:W-:Y:S01]  /*1f90*/  FADD R40, R22, R19 ;  /* 0x0000001316287221 */ /* 0x000fe20000000000 */
[----:B0-----:R-:W0:Y:S01]  /*1fa0*/  LDC.64 R46, c[0x0][0x210] ;  /* 0x00008400ff2e7b82 */ /* 0x001e220000000a00 */
[----:B------:R-:W-:Y:S02]  /*1fb0*/  IMAD.SHL.U32 R26, R26, 0x4, RZ ;  /* 0x000000041a1a7824 */ /* 0x000fe400078e00ff */
[----:B------:R1:W4:Y:S01]  /*1fc0*/  LDG.E.EL R37, desc[UR4][R48.64] ;  /* 0x0000000430257981 */ /* 0x000322000c2e1900 */
[C---:B------:R-:W-:Y:S01]  /*1fd0*/  SHF.L.U64.HI R27, R24.reuse, 0x2, R27 ;  /* 0x00000002181b7819 */ /* 0x040fe2000001021b */
[----:B------:R-:W-:-:S02]  /*1fe0*/  IMAD.SHL.U32 R24, R24, 0x4, RZ ;  /* 0x0000000418187824 */ /* 0x000fc400078e00ff */
[----:B------:R-:W-:Y:S01]  /*1ff0*/  FADD R40, R3, R40 ;  /* 0x0000002803287221 */ /* 0x000fe20000000000 */
[----:B------:R1:W4:Y:S02]  /*2000*/  LDG.E.EL R14, desc[UR4][R50.64] ;  /* 0x00000004320e7981 */ /* 0x000324000c2e1900 */
[----:B-1----:R-:W-:-:S04]  /*2010*/  IADD3 R48, P0, R26, UR6, RZ ;  /* 0x000000061a307c10 */ /* 0x002fc8000ff1e0ff */
[----:B------:R-:W-:Y:S02]  /*2020*/  IADD3.X R49, R25, UR7, RZ, P0, !PT ;  /* 0x0000000719317c10 */ /* 0x000fe400087fe4ff */
[----:B------:R-:W-:Y:S02]  /*2030*/  IADD3 R52, P0, R26, UR8, RZ ;  /* 0x000000081a347c10 */ /* 0x000fe4000ff1e0ff */
[----:B------:R-:W-:Y:S01]  /*2040*/  IADD3 R50, P1, R24, UR6, RZ ;  /* 0x0000000618327c10 */ /* 0x000fe2000ff3e0ff */
[----:B------:R1:W4:Y:S01]  /*2050*/  LDG.E.EL R3, desc[UR4][R48.64] ;  /* 0x0000000430037981 */ /* 0x000322000c2e1900 */
[----:B------:R-:W-:Y:S02]  /*2060*/  IADD3.X R53, R25, UR9, RZ, P0, !PT ;  /* 0x0000000919357c10 */ /* 0x000fe400087fe4ff */
[----:B------:R-:W-:Y:S02]  /*2070*/  IADD3 R26, P0, R24, UR8, RZ ;  /* 0x00000008181a7c10 */ /* 0x000fe4000ff1e0ff */
[----:B------:R-:W-:-:S02]  /*2080*/  IADD3.X R51, R27, UR7, RZ, P1, !PT ;  /* 0x000000071b337c10 */ /* 0x000fc40008ffe4ff */
[----:B------:R-:W-:Y:S01]  /*2090*/  IADD3.X R27, R27, UR9, RZ, P0, !PT ;  /* 0x000000091b1b7c10 */ /* 0x000fe200087fe4ff */
[----:B---3--:R-:W-:-:S04]  /*20a0*/  FADD R18, R22, R33 ;  /* 0x0000002116127221 */ /* 0x008fc80000000000 */
[----:B------:R3:W4:Y:S01]  /*20b0*/  LDG.E.EL R33, desc[UR4][R26.64] ;  /* 0x000000041a217981 */ /* 0x000722000c2e1900 */
[----:B--2---:R-:W-:Y:S02]  /*20c0*/  FADD R7, R7, R18 ;  /* 0x0000001207077221 */ /* 0x004fe40000000000 */
[----:B------:R-:W1:Y:S02]  /*20d0*/  LDC.64 R18, c[0x0][0x268] ;  /* 0x00009a00ff127b82 */ /* 0x000e640000000a00 */
[----:B------:R-:W-:-:S04]  /*20e0*/  FADD R7, -R28, R7 ;  /* 0x000000071c077221 */ /* 0x000fc80000000100 */
[----:B------:R-:W-:Y:S02]  /*20f0*/  FFMA R8, R9, R7, R28 ;  /* 0x0000000709087223 */ /* 0x000fe4000000001c */
[----:B------:R-:W2:Y:S01]  /*2100*/  LDC.64 R28, c[0x0][0x260] ;  /* 0x00009800ff1c7b82 */ /* 0x000ea20000000a00 */
[----:B-----5:R-:W-:-:S04]  /*2110*/  FADD R21, R22, R21 ;  /* 0x0000001516157221 */ /* 0x020fc80000000000 */
[----:B----4-:R-:W-:Y:S02]  /*2120*/  FADD R21, R32, R21 ;  /* 0x0000001520157221 */ /* 0x010fe40000000000 */
[----:B------:R-:W4:Y:S02]  /*2130*/  LDG.E.EL R32, desc[UR4][R50.64] ;  /* 0x0000000432207981 */ /* 0x000f24000c2e1900 */
[----:B------:R-:W-:-:S04]  /*2140*/  FADD R21, -R40, R21 ;  /* 0x0000001528157221 */ /* 0x000fc80000000100 */
[----:B------:R-:W-:Y:S01]  /*2150*/  FFMA R9, R9, R21, R40 ;  /* 0x0000001509097223 */ /* 0x000fe20000000028 */
[----:B-1----:R-:W-:Y:S01]  /*2160*/  IMAD.WIDE R48, R5, 0x4, R18 ;  /* 0x0000000405307825 */ /* 0x002fe200078e0212 */
[----:B------:R-:W5:Y:S03]  /*2170*/  LDG.E.EL R21, desc[UR4][R52.64] ;  /* 0x0000000434157981 */ /* 0x000f66000c2e1900 */
[----:B------:R-:W-:Y:S01]  /*2180*/  FADD R24, R22, R41 ;  /* 0x0000002916187221 */ /* 0x000fe20000000000 */
[----:B0-----:R-:W-:-:S04]  /*2190*/  IMAD.WIDE R40, R6, 0x4, R46 ;  /* 0x0000000406287825 */ /* 0x001fc800078e022e */
[----:B------:R-:W-:Y:S01]  /*21a0*/  FADD R25, R39, R24 ;  /* 0x0000001827197221 */ /* 0x000fe20000000000 */
[----:B--2---:R-:W-:Y:S01]  /*21b0*/  IMAD.WIDE R46, R6, 0x4, R28 ;  /* 0x00000004062e7825 */ /* 0x004fe200078e021c */
[----:B------:R-:W2:Y:S03]  /*21c0*/  LDG.E.EL R39, desc[UR4][R48.64] ;  /* 0x0000000430277981 */ /* 0x000ea6000c2e1900 */
[----:B------:R-:W-:-:S04]  /*21d0*/  FADD R29, R22, R45 ;  /* 0x0000002d161d7221 */ /* 0x000fc80000000000 */
[----:B------:R-:W-:Y:S01]  /*21e0*/  FADD R29, R36, R29 ;  /* 0x0000001d241d7221 */ /* 0x000fe20000000000 */
[----:B------:R-:W-:-:S06]  /*21f0*/  IMAD.WIDE R44, R23, 0x4, R18 ;  /* 0x00000004172c7825 */ /* 0x000fcc00078e0212 */
[----:B------:R-:W2:Y:S01]  /*2200*/  LDG.E.EL R44, desc[UR4][R44.64] ;  /* 0x000000042c2c7981 */ /* 0x000ea2000c2e1900 */
[----:B------:R-:W-:-:S03]  /*2210*/  FADD R24, R22, R4 ;  /* 0x0000000416187221 */ /* 0x000fc60000000000 */
[----:B------:R-:W2:Y:S01]  /*2220*/  LDG.E.128 R4, desc[UR4][R40.64] ;  /* 0x0000000428047981 */ /* 0x000ea2000c1e1d00 */
[----:B------:R-:W-:Y:S01]  /*2230*/  FADD R17, R22, R38 ;  /* 0x0000002616117221 */ /* 0x000fe20000000000 */
[----:B------:R-:W-:-:S03]  /*2240*/  FADD R24, R31, R24 ;  /* 0x000000181f187221 */ /* 0x000fc60000000000 */
[----:B---3--:R-:W-:Y:S01]  /*2250*/  FADD R26, R16, R17 ;  /* 0x00000011101a7221 */ /* 0x008fe20000000000 */
[----:B------:R-:W-:Y:S01]  /*2260*/  FADD R24, -R29, R24 ;  /* 0x000000181d187221 */ /* 0x000fe20000000100 */
[----:B------:R-:W3:Y:S02]  /*2270*/  LDG.E.128 R16, desc[UR4][R46.64] ;  /* 0x000000042e107981 */ /* 0x000ee4000c1e1d00 */
[----:B------:R-:W-:Y:S01]  /*2280*/  FADD R26, -R25, R26 ;  /* 0x0000001a191a7221 */ /* 0x000fe20000000100 */
[C---:B------:R-:W-:Y:S02]  /*2290*/  FFMA R36, R10.reuse, R24, R29 ;  /* 0x000000180a247223 */ /* 0x040fe4000000001d */
[----:B------:R-:W3:Y:S01]  /*22a0*/  LDG.E.128 R28, desc[UR4][R46.64+0x800] ;  /* 0x000800042e1c7981 */ /* 0x000ee2000c1e1d00 */
[----:B------:R-:W-:-:S03]  /*22b0*/  FFMA R23, R10, R26, R25 ;  /* 0x0000001a0a177223 */ /* 0x000fc60000000019 */
[----:B------:R-:W3:Y:S01]  /*22c0*/  LDG.E.128 R24, desc[UR4][R40.64+0x800] ;  /* 0x0008000428187981 */ /* 0x000ee2000c1e1d00 */
[----:B------:R-:W-:-:S04]  /*22d0*/  FADD R9, -R8, R9 ;  /* 0x0000000908097221 */ /* 0x000fc80000000100 */
[----:B------:R-:W-:Y:S01]  /*22e0*/  FFMA R8, R35, R9, R8 ;  /* 0x0000000923087223 */ /* 0x000fe20000000008 */
[----:B------:R-:W-:Y:S01]  /*22f0*/  FADD R43, -R20, R43 ;  /* 0x0000002b142b7221 */ /* 0x000fe20000000100 */
[----:B------:R-:W-:Y:S01]  /*2300*/  FADD R23, -R36, R23 ;  /* 0x0000001724177221 */ /* 0x000fe20000000100 */
[----:B------:R-:W-:-:S04]  /*2310*/  FADD R10, R22, R15 ;  /* 0x0000000f160a7221 */ /* 0x000fc80000000000 */
[----:B------:R-:W-:Y:S01]  /*2320*/  FADD R10, R13, R10 ;  /* 0x0000000a0d0a7221 */ /* 0x000fe20000000000 */
[----:B------:R-:W-:-:S04]  /*2330*/  FADD R37, R22, R37 ;  /* 0x0000002516257221 */ /* 0x000fc80000000000 */
[----:B------:R-:W-:Y:S01]  /*2340*/  FADD R14, R14, R37 ;  /* 0x000000250e0e7221 */ /* 0x000fe20000000000 */
[C---:B------:R-:W-:Y:S01]  /*2350*/  FFMA R20, R35.reuse, R43, R20 ;  /* 0x0000002b23147223 */ /* 0x040fe20000000014 */
[----:B------:R-:W-:Y:S01]  /*2360*/  FFMA R36, R35, R23, R36 ;  /* 0x0000001723247223 */ /* 0x000fe20000000024 */
[----:B------:R-:W-:-:S04]  /*2370*/  FADD R33, R22, R33 ;  /* 0x0000002116217221 */ /* 0x000fc80000000000 */
[----:B----4-:R-:W-:Y:S01]  /*2380*/  FADD R33, R32, R33 ;  /* 0x0000002120217221 */ /* 0x010fe20000000000 */
[----:B-----5:R-:W-:-:S03]  /*2390*/  FADD R38, R22, R21 ;  /* 0x0000001516267221 */ /* 0x020fc60000000000 */
[----:B------:R-:W-:-:S04]  /*23a0*/  FADD R33, -R10, R33 ;  /* 0x000000210a217221 */ /* 0x000fc80000000100 */
[----:B------:R-:W-:Y:S01]  /*23b0*/  FFMA R33, R11, R33, R10 ;  /* 0x000000210b217223 */ /* 0x000fe2000000000a */
[--C-:B--2---:R-:W-:Y:S01]  /*23c0*/  FADD R13, R6, R39.reuse ;  /* 0x00000027060d7221 */ /* 0x104fe20000000000 */
[--C-:B------:R-:W-:Y:S01]  /*23d0*/  FADD R6, R7, R39.reuse ;  /* 0x0000002707067221 */ /* 0x100fe20000000000 */
[----:B------:R-:W-:Y:S01]  /*23e0*/  FADD R7, R3, R38 ;  /* 0x0000002603077221 */ /* 0x000fe20000000000 */
[--C-:B------:R-:W-:Y:S01]  /*23f0*/  FADD R9, R4, R39.reuse ;  /* 0x0000002704097221 */ /* 0x100fe20000000000 */
[----:B------:R-:W-:Y:S02]  /*2400*/  FADD R4, R5, R39 ;  /* 0x0000002705047221 */ /* 0x000fe40000000000 */
[----:B------:R-:W-:-:S04]  /*2410*/  FADD R7, -R14, R7 ;  /* 0x000000070e077221 */ /* 0x000fc80000000100 */
[----:B------:R-:W-:Y:S01]  /*2420*/  FFMA R14, R11, R7, R14 ;  /* 0x000000070b0e7223 */ /* 0x000fe2000000000e */
[----:B---3--:R-:W-:Y:S01]  /*2430*/  FADD R3, R16, R9 ;  /* 0x0000000910037221 */ /* 0x008fe20000000000 */
[----:B------:R-:W-:Y:S02]  /*2440*/  FADD R5, R17, R4 ;  /* 0x0000000411057221 */ /* 0x000fe40000000000 */
[----:B------:R-:W-:Y:S01]  /*2450*/  FADD R33, -R14, R33 ;  /* 0x000000210e217221 */ /* 0x000fe20000000100 */
[----:B------:R-:W-:Y:S01]  /*2460*/  FADD R13, R18, R13 ;  /* 0x0000000d120d7221 */ /* 0x000fe20000000000 */
[----:B------:R-:W-:Y:S01]  /*2470*/  FADD R19, R19, R6 ;  /* 0x0000000613137221 */ /* 0x000fe20000000000 */
[--C-:B------:R-:W-:Y:S01]  /*2480*/  FADD R7, R24, R44.reuse ;  /* 0x0000002c18077221 */ /* 0x100fe20000000000 */
[--C-:B------:R-:W-:Y:S01]  /*2490*/  FADD R4, R25, R44.reuse ;  /* 0x0000002c19047221 */ /* 0x100fe20000000000 */
[--C-:B------:R-:W-:Y:S01]  /*24a0*/  FADD R9, R26, R44.reuse ;  /* 0x0000002c1a097221 */ /* 0x100fe20000000000 */
[----:B------:R-:W-:Y:S01]  /*24b0*/  FADD R44, R27, R44 ;  /* 0x0000002c1b2c7221 */ /* 0x000fe20000000000 */
[----:B------:R-:W-:Y:S01]  /*24c0*/  FADD R11, R28, R7 ;  /* 0x000000071c0b7221 */ /* 0x000fe20000000000 */
[----:B------:R-:W-:Y:S01]  /*24d0*/  FADD R29, R29, R4 ;  /* 0x000000041d1d7221 */ /* 0x000fe20000000000 */
[----:B------:R-:W-:Y:S01]  /*24e0*/  FADD R9, R30, R9 ;  /* 0x000000091e097221 */ /* 0x000fe20000000000 */
[----:B------:R-:W-:Y:S01]  /*24f0*/  FADD R31, R31, R44 ;  /* 0x0000002c1f1f7221 */ /* 0x000fe20000000000 */
[----:B------:R-:W-:Y:S01]  /*2500*/  FFMA R14, R35, R33, R14 ;  /* 0x00000021230e7223 */ /* 0x000fe2000000000e */
[----:B------:R-:W-:Y:S01]  /*2510*/  FADD R4, R3, R34 ;  /* 0x0000002203047221 */ /* 0x000fe20000000000 */
[----:B------:R-:W-:Y:S01]  /*2520*/  FADD R5, R5, R12 ;  /* 0x0000000c05057221 */ /* 0x000fe20000000000 */
[----:B------:R-:W-:Y:S01]  /*2530*/  FADD R6, R13, R0 ;  /* 0x000000000d067221 */ /* 0x000fe20000000000 */
[----:B------:R-:W-:Y:S01]  /*2540*/  FADD R7, R19, R2 ;  /* 0x0000000213077221 */ /* 0x000fe20000000000 */
[----:B------:R-:W-:Y:S01]  /*2550*/  FADD R28, R11, R20 ;  /* 0x000000140b1c7221 */ /* 0x000fe20000000000 */
[----:B------:R-:W-:Y:S01]  /*2560*/  FADD R29, R29, R8 ;  /* 0x000000081d1d7221 */ /* 0x000fe20000000000 */
[----:B------:R-:W-:Y:S01]  /*2570*/  FADD R30, R9, R36 ;  /* 0x00000024091e7221 */ /* 0x000fe20000000000 */
[----:B------:R-:W-:Y:S01]  /*2580*/  FADD R31, R31, R14 ;  /* 0x0000000e1f1f7221 */ /* 0x000fe20000000000 */
[----:B------:R-:W-:Y:S04]  /*2590*/  STG.E.128 desc[UR4][R40.64], R4 ;  /* 0x0000000428007986 */ /* 0x000fe8000c101d04 */
[----:B------:R-:W-:Y:S01]  /*25a0*/  STG.E.128 desc[UR4][R40.64+0x800], R28 ;  /* 0x0008001c28007986 */ /* 0x000fe2000c101d04 */
[----:B------:R-:W-:Y:S05]  /*25b0*/  EXIT ;  /* 0x000000000000794d */ /* 0x000fea0003800000 */
.L_x_0:
[----:B------:R-:W-:-:S00]  /*25c0*/  BRA `(.L_x_0) ;  /* 0xfffffffc00fc7947 */ /* 0x000fc0000383ffff */
[----:B------:R-:W-:-:S00]  /*25d0*/  NOP ;  /* 0x0000000000007918 */ /* 0x000fc00000000000 */
        /* <DEDUP_REMOVED lines=10> */
.L_x_1:


//--------------------- .nv.constant0.triton_poi_fused__unsafe_index_add_convolution_mul_sub_8 --------------------------
	.section	.nv.constant0.triton_poi_fused__unsafe_index_add_convolution_mul_sub_8,"a",@progbits
	.sectionflags	@""
	.align	4
.nv.constant0.triton_poi_fused__unsafe_index_add_convolution_mul_sub_8:
	.zero		628
